//
// Generated by NVIDIA NVVM Compiler
//
// Compiler Build ID: CL-36424714
// Cuda compilation tools, release 13.0, V13.0.88
// Based on NVVM 20.0.0
//

.version 9.0
.target sm_100
.address_size 64

	// .globl	_Z8dijkstraPiS_S_S_S_S_S_
// _ZZ8dijkstraPiS_S_S_S_S_S_E10quickBreak_$_0 has been demoted

.visible .entry _Z8dijkstraPiS_S_S_S_S_S_(
	.param .u64 .ptr .align 1 _Z8dijkstraPiS_S_S_S_S_S__param_0,
	.param .u64 .ptr .align 1 _Z8dijkstraPiS_S_S_S_S_S__param_1,
	.param .u64 .ptr .align 1 _Z8dijkstraPiS_S_S_S_S_S__param_2,
	.param .u64 .ptr .align 1 _Z8dijkstraPiS_S_S_S_S_S__param_3,
	.param .u64 .ptr .align 1 _Z8dijkstraPiS_S_S_S_S_S__param_4,
	.param .u64 .ptr .align 1 _Z8dijkstraPiS_S_S_S_S_S__param_5,
	.param .u64 .ptr .align 1 _Z8dijkstraPiS_S_S_S_S_S__param_6
)
{
	.reg .pred 	%p<15>;
	.reg .b32 	%r<71>;
	.reg .b64 	%rd<31>;
	// demoted variable
	.shared .align 4 .u32 _ZZ8dijkstraPiS_S_S_S_S_S_E10quickBreak_$_0;
	ld.param.u64 	%rd12, [_Z8dijkstraPiS_S_S_S_S_S__param_0];
	ld.param.u64 	%rd13, [_Z8dijkstraPiS_S_S_S_S_S__param_1];
	ld.param.u64 	%rd14, [_Z8dijkstraPiS_S_S_S_S_S__param_2];
	ld.param.u64 	%rd15, [_Z8dijkstraPiS_S_S_S_S_S__param_3];
	ld.param.u64 	%rd16, [_Z8dijkstraPiS_S_S_S_S_S__param_4];
	ld.param.u64 	%rd17, [_Z8dijkstraPiS_S_S_S_S_S__param_5];
	ld.param.u64 	%rd18, [_Z8dijkstraPiS_S_S_S_S_S__param_6];
	cvta.to.global.u64 	%rd1, %rd16;
	cvta.to.global.u64 	%rd2, %rd17;
	cvta.to.global.u64 	%rd3, %rd18;
	cvta.to.global.u64 	%rd4, %rd15;
	mov.u32 	%r29, %tid.z;
	mov.u32 	%r30, %ntid.x;
	mov.u32 	%r31, %ntid.y;
	mov.u32 	%r32, %tid.y;
	mov.u32 	%r33, %tid.x;
	mad.lo.s32 	%r34, %r31, %r29, %r32;
	mad.lo.s32 	%r1, %r34, %r30, %r33;
	mul.lo.s32 	%r35, %r30, %r31;
	mov.u32 	%r36, %ntid.z;
	mul.lo.s32 	%r2, %r35, %r36;
	mov.u32 	%r37, %nctaid.x;
	mov.u32 	%r38, %nctaid.y;
	mul.lo.s32 	%r3, %r37, %r38;
	mov.u32 	%r39, %ctaid.z;
	mov.u32 	%r40, %ctaid.y;
	mov.u32 	%r41, %ctaid.x;
	mad.lo.s32 	%r42, %r40, %r37, %r41;
	mad.lo.s32 	%r62, %r3, %r39, %r42;
	ld.global.u32 	%r70, [%rd4];
	setp.ge.s32 	%p1, %r62, %r70;
	@%p1 bra 	$L__BB0_18;
	cvta.to.global.u64 	%rd5, %rd12;
	cvta.to.global.u64 	%rd6, %rd13;
	cvta.to.global.u64 	%rd7, %rd14;
$L__BB0_2:
	mul.lo.s32 	%r8, %r70, %r62;
	setp.lt.s32 	%p2, %r70, 1;
	@%p2 bra 	$L__BB0_17;
	mov.b32 	%r64, 0;
$L__BB0_4:
	mov.b32 	%r44, 0;
	st.shared.u32 	[_ZZ8dijkstraPiS_S_S_S_S_S_E10quickBreak_$_0], %r44;
	setp.ge.s32 	%p3, %r1, %r70;
	@%p3 bra 	$L__BB0_11;
	mov.u32 	%r65, %r1;
$L__BB0_6:
	add.s32 	%r12, %r65, %r8;
	mul.wide.s32 	%rd19, %r12, 4;
	add.s64 	%rd8, %rd1, %rd19;
	ld.global.u32 	%r45, [%rd8];
	setp.ne.s32 	%p4, %r45, 0;
	@%p4 bra 	$L__BB0_10;
	mov.b32 	%r46, 1;
	st.global.u32 	[%rd8], %r46;
	mul.wide.u32 	%rd20, %r65, 4;
	add.s64 	%rd9, %rd5, %rd20;
	ld.global.u32 	%r66, [%rd9];
	ld.global.u32 	%r47, [%rd9+4];
	setp.ge.s32 	%p5, %r66, %r47;
	@%p5 bra 	$L__BB0_10;
	add.s64 	%rd10, %rd2, %rd19;
$L__BB0_9:
	mul.wide.s32 	%rd22, %r66, 4;
	add.s64 	%rd23, %rd7, %rd22;
	add.s64 	%rd24, %rd6, %rd22;
	ld.global.u32 	%r48, [%rd24];
	add.s32 	%r49, %r48, %r8;
	mul.wide.s32 	%rd25, %r49, 4;
	add.s64 	%rd26, %rd3, %rd25;
	ld.global.u32 	%r50, [%rd10];
	ld.global.u32 	%r51, [%rd23];
	add.s32 	%r52, %r51, %r50;
	atom.global.min.s32 	%r53, [%rd26], %r52;
	add.s32 	%r66, %r66, 1;
	ld.global.u32 	%r54, [%rd9+4];
	setp.lt.s32 	%p6, %r66, %r54;
	@%p6 bra 	$L__BB0_9;
$L__BB0_10:
	add.s32 	%r65, %r65, %r2;
	ld.global.u32 	%r55, [%rd4];
	setp.lt.s32 	%p7, %r65, %r55;
	@%p7 bra 	$L__BB0_6;
$L__BB0_11:
	bar.sync 	0;
	ld.global.u32 	%r69, [%rd4];
	setp.ge.s32 	%p8, %r1, %r69;
	@%p8 bra 	$L__BB0_16;
	mov.u32 	%r68, %r1;
$L__BB0_13:
	add.s32 	%r20, %r68, %r8;
	mul.wide.s32 	%rd27, %r20, 4;
	add.s64 	%rd28, %rd3, %rd27;
	ld.global.u32 	%r21, [%rd28];
	add.s64 	%rd11, %rd2, %rd27;
	ld.global.u32 	%r56, [%rd11];
	setp.ge.s32 	%p9, %r21, %r56;
	@%p9 bra 	$L__BB0_15;
	st.global.u32 	[%rd11], %r21;
	add.s64 	%rd30, %rd1, %rd27;
	mov.b32 	%r57, 0;
	st.global.u32 	[%rd30], %r57;
	mov.b32 	%r58, 1;
	st.shared.u32 	[_ZZ8dijkstraPiS_S_S_S_S_S_E10quickBreak_$_0], %r58;
	ld.global.u32 	%r69, [%rd4];
$L__BB0_15:
	add.s32 	%r68, %r68, %r2;
	setp.lt.s32 	%p10, %r68, %r69;
	@%p10 bra 	$L__BB0_13;
$L__BB0_16:
	bar.sync 	0;
	ld.shared.u32 	%r59, [_ZZ8dijkstraPiS_S_S_S_S_S_E10quickBreak_$_0];
	setp.ne.s32 	%p11, %r59, 0;
	ld.global.u32 	%r70, [%rd4];
	add.s32 	%r64, %r64, 1;
	setp.lt.s32 	%p12, %r64, %r70;
	and.pred  	%p13, %p11, %p12;
	@%p13 bra 	$L__BB0_4;
$L__BB0_17:
	add.s32 	%r62, %r62, %r3;
	setp.lt.s32 	%p14, %r62, %r70;
	@%p14 bra 	$L__BB0_2;
$L__BB0_18:
	ret;

}
	// .globl	_Z6dividePiS_S_S_S_S_S_S_S_S_
.visible .entry _Z6dividePiS_S_S_S_S_S_S_S_S_(
	.param .u64 .ptr .align 1 _Z6dividePiS_S_S_S_S_S_S_S_S__param_0,
	.param .u64 .ptr .align 1 _Z6dividePiS_S_S_S_S_S_S_S_S__param_1,
	.param .u64 .ptr .align 1 _Z6dividePiS_S_S_S_S_S_S_S_S__param_2,
	.param .u64 .ptr .align 1 _Z6dividePiS_S_S_S_S_S_S_S_S__param_3,
	.param .u64 .ptr .align 1 _Z6dividePiS_S_S_S_S_S_S_S_S__param_4,
	.param .u64 .ptr .align 1 _Z6dividePiS_S_S_S_S_S_S_S_S__param_5,
	.param .u64 .ptr .align 1 _Z6dividePiS_S_S_S_S_S_S_S_S__param_6,
	.param .u64 .ptr .align 1 _Z6dividePiS_S_S_S_S_S_S_S_S__param_7,
	.param .u64 .ptr .align 1 _Z6dividePiS_S_S_S_S_S_S_S_S__param_8,
	.param .u64 .ptr .align 1 _Z6dividePiS_S_S_S_S_S_S_S_S__param_9
)
{
	.reg .pred 	%p<19>;
	.reg .b32 	%r<225>;
	.reg .b64 	%rd<112>;

	ld.param.u64 	%rd16, [_Z6dividePiS_S_S_S_S_S_S_S_S__param_0];
	ld.param.u64 	%rd17, [_Z6dividePiS_S_S_S_S_S_S_S_S__param_1];
	ld.param.u64 	%rd18, [_Z6dividePiS_S_S_S_S_S_S_S_S__param_2];
	ld.param.u64 	%rd19, [_Z6dividePiS_S_S_S_S_S_S_S_S__param_3];
	ld.param.u64 	%rd20, [_Z6dividePiS_S_S_S_S_S_S_S_S__param_5];
	ld.param.u64 	%rd21, [_Z6dividePiS_S_S_S_S_S_S_S_S__param_6];
	ld.param.u64 	%rd22, [_Z6dividePiS_S_S_S_S_S_S_S_S__param_7];
	ld.param.u64 	%rd23, [_Z6dividePiS_S_S_S_S_S_S_S_S__param_8];
	ld.param.u64 	%rd24, [_Z6dividePiS_S_S_S_S_S_S_S_S__param_9];
	cvta.to.global.u64 	%rd1, %rd18;
	cvta.to.global.u64 	%rd2, %rd17;
	cvta.to.global.u64 	%rd3, %rd22;
	cvta.to.global.u64 	%rd4, %rd16;
	cvta.to.global.u64 	%rd5, %rd23;
	cvta.to.global.u64 	%rd6, %rd24;
	cvta.to.global.u64 	%rd7, %rd19;
	cvta.to.global.u64 	%rd25, %rd21;
	cvta.to.global.u64 	%rd26, %rd20;
	mov.u32 	%r32, %tid.z;
	mov.u32 	%r33, %ntid.x;
	mov.u32 	%r34, %ntid.y;
	mov.u32 	%r35, %tid.y;
	mov.u32 	%r36, %tid.x;
	mad.lo.s32 	%r37, %r34, %r32, %r35;
	mad.lo.s32 	%r223, %r37, %r33, %r36;
	mul.lo.s32 	%r38, %r33, %r34;
	mov.u32 	%r39, %ntid.z;
	mul.lo.s32 	%r2, %r38, %r39;
	ld.global.u32 	%r3, [%rd26];
	ld.global.u32 	%r4, [%rd25];
	ld.global.u32 	%r40, [%rd7];
	setp.ge.s32 	%p1, %r223, %r40;
	@%p1 bra 	$L__BB1_20;
	mov.u32 	%r216, %r223;
$L__BB1_2:
	mul.wide.u32 	%rd27, %r216, 4;
	add.s64 	%rd8, %rd4, %rd27;
	ld.global.u32 	%r41, [%rd8+4];
	setp.le.s32 	%p2, %r41, %r3;
	@%p2 bra 	$L__BB1_19;
	ld.global.u32 	%r42, [%rd8];
	add.s32 	%r6, %r4, %r3;
	setp.ge.s32 	%p3, %r42, %r6;
	@%p3 bra 	$L__BB1_19;
	add.s64 	%rd9, %rd3, %rd27;
	ld.global.u32 	%r43, [%rd9];
	setp.eq.s32 	%p4, %r43, 0;
	@%p4 bra 	$L__BB1_19;
	atom.global.add.u32 	%r44, [%rd9], -1;
	ld.global.u32 	%r45, [%rd8];
	max.s32 	%r219, %r3, %r45;
	ld.global.u32 	%r46, [%rd8+4];
	min.s32 	%r8, %r6, %r46;
	setp.ge.s32 	%p5, %r219, %r8;
	@%p5 bra 	$L__BB1_19;
	add.s64 	%rd10, %rd5, %rd27;
	sub.s32 	%r9, %r8, %r219;
	sub.s32 	%r47, %r219, %r8;
	setp.gt.u32 	%p6, %r47, -16;
	@%p6 bra 	$L__BB1_9;
	and.b32  	%r48, %r9, -16;
	neg.s32 	%r217, %r48;
$L__BB1_8:
	.pragma "nounroll";
	mul.wide.s32 	%rd30, %r219, 4;
	mul.wide.s32 	%rd31, %r3, 4;
	sub.s64 	%rd32, 32, %rd31;
	add.s64 	%rd33, %rd2, %rd32;
	add.s64 	%rd34, %rd33, %rd30;
	add.s64 	%rd35, %rd1, %rd32;
	add.s64 	%rd36, %rd35, %rd30;
	ld.global.u32 	%r49, [%rd34+-32];
	mul.wide.s32 	%rd37, %r49, 4;
	add.s64 	%rd38, %rd6, %rd37;
	ld.global.u32 	%r50, [%rd10];
	ld.global.u32 	%r51, [%rd36+-32];
	add.s32 	%r52, %r51, %r50;
	atom.global.min.s32 	%r53, [%rd38], %r52;
	ld.global.u32 	%r54, [%rd34+-28];
	mul.wide.s32 	%rd39, %r54, 4;
	add.s64 	%rd40, %rd6, %rd39;
	ld.global.u32 	%r55, [%rd10];
	ld.global.u32 	%r56, [%rd36+-28];
	add.s32 	%r57, %r56, %r55;
	atom.global.min.s32 	%r58, [%rd40], %r57;
	ld.global.u32 	%r59, [%rd34+-24];
	mul.wide.s32 	%rd41, %r59, 4;
	add.s64 	%rd42, %rd6, %rd41;
	ld.global.u32 	%r60, [%rd10];
	ld.global.u32 	%r61, [%rd36+-24];
	add.s32 	%r62, %r61, %r60;
	atom.global.min.s32 	%r63, [%rd42], %r62;
	ld.global.u32 	%r64, [%rd34+-20];
	mul.wide.s32 	%rd43, %r64, 4;
	add.s64 	%rd44, %rd6, %rd43;
	ld.global.u32 	%r65, [%rd10];
	ld.global.u32 	%r66, [%rd36+-20];
	add.s32 	%r67, %r66, %r65;
	atom.global.min.s32 	%r68, [%rd44], %r67;
	ld.global.u32 	%r69, [%rd34+-16];
	mul.wide.s32 	%rd45, %r69, 4;
	add.s64 	%rd46, %rd6, %rd45;
	ld.global.u32 	%r70, [%rd10];
	ld.global.u32 	%r71, [%rd36+-16];
	add.s32 	%r72, %r71, %r70;
	atom.global.min.s32 	%r73, [%rd46], %r72;
	ld.global.u32 	%r74, [%rd34+-12];
	mul.wide.s32 	%rd47, %r74, 4;
	add.s64 	%rd48, %rd6, %rd47;
	ld.global.u32 	%r75, [%rd10];
	ld.global.u32 	%r76, [%rd36+-12];
	add.s32 	%r77, %r76, %r75;
	atom.global.min.s32 	%r78, [%rd48], %r77;
	ld.global.u32 	%r79, [%rd34+-8];
	mul.wide.s32 	%rd49, %r79, 4;
	add.s64 	%rd50, %rd6, %rd49;
	ld.global.u32 	%r80, [%rd10];
	ld.global.u32 	%r81, [%rd36+-8];
	add.s32 	%r82, %r81, %r80;
	atom.global.min.s32 	%r83, [%rd50], %r82;
	ld.global.u32 	%r84, [%rd34+-4];
	mul.wide.s32 	%rd51, %r84, 4;
	add.s64 	%rd52, %rd6, %rd51;
	ld.global.u32 	%r85, [%rd10];
	ld.global.u32 	%r86, [%rd36+-4];
	add.s32 	%r87, %r86, %r85;
	atom.global.min.s32 	%r88, [%rd52], %r87;
	ld.global.u32 	%r89, [%rd34];
	mul.wide.s32 	%rd53, %r89, 4;
	add.s64 	%rd54, %rd6, %rd53;
	ld.global.u32 	%r90, [%rd10];
	ld.global.u32 	%r91, [%rd36];
	add.s32 	%r92, %r91, %r90;
	atom.global.min.s32 	%r93, [%rd54], %r92;
	ld.global.u32 	%r94, [%rd34+4];
	mul.wide.s32 	%rd55, %r94, 4;
	add.s64 	%rd56, %rd6, %rd55;
	ld.global.u32 	%r95, [%rd10];
	ld.global.u32 	%r96, [%rd36+4];
	add.s32 	%r97, %r96, %r95;
	atom.global.min.s32 	%r98, [%rd56], %r97;
	ld.global.u32 	%r99, [%rd34+8];
	mul.wide.s32 	%rd57, %r99, 4;
	add.s64 	%rd58, %rd6, %rd57;
	ld.global.u32 	%r100, [%rd10];
	ld.global.u32 	%r101, [%rd36+8];
	add.s32 	%r102, %r101, %r100;
	atom.global.min.s32 	%r103, [%rd58], %r102;
	ld.global.u32 	%r104, [%rd34+12];
	mul.wide.s32 	%rd59, %r104, 4;
	add.s64 	%rd60, %rd6, %rd59;
	ld.global.u32 	%r105, [%rd10];
	ld.global.u32 	%r106, [%rd36+12];
	add.s32 	%r107, %r106, %r105;
	atom.global.min.s32 	%r108, [%rd60], %r107;
	ld.global.u32 	%r109, [%rd34+16];
	mul.wide.s32 	%rd61, %r109, 4;
	add.s64 	%rd62, %rd6, %rd61;
	ld.global.u32 	%r110, [%rd10];
	ld.global.u32 	%r111, [%rd36+16];
	add.s32 	%r112, %r111, %r110;
	atom.global.min.s32 	%r113, [%rd62], %r112;
	ld.global.u32 	%r114, [%rd34+20];
	mul.wide.s32 	%rd63, %r114, 4;
	add.s64 	%rd64, %rd6, %rd63;
	ld.global.u32 	%r115, [%rd10];
	ld.global.u32 	%r116, [%rd36+20];
	add.s32 	%r117, %r116, %r115;
	atom.global.min.s32 	%r118, [%rd64], %r117;
	ld.global.u32 	%r119, [%rd34+24];
	mul.wide.s32 	%rd65, %r119, 4;
	add.s64 	%rd66, %rd6, %rd65;
	ld.global.u32 	%r120, [%rd10];
	ld.global.u32 	%r121, [%rd36+24];
	add.s32 	%r122, %r121, %r120;
	atom.global.min.s32 	%r123, [%rd66], %r122;
	ld.global.u32 	%r124, [%rd34+28];
	mul.wide.s32 	%rd67, %r124, 4;
	add.s64 	%rd68, %rd6, %rd67;
	ld.global.u32 	%r125, [%rd10];
	ld.global.u32 	%r126, [%rd36+28];
	add.s32 	%r127, %r126, %r125;
	atom.global.min.s32 	%r128, [%rd68], %r127;
	add.s32 	%r219, %r219, 16;
	add.s32 	%r217, %r217, 16;
	setp.ne.s32 	%p7, %r217, 0;
	@%p7 bra 	$L__BB1_8;
$L__BB1_9:
	and.b32  	%r16, %r9, 15;
	setp.eq.s32 	%p8, %r16, 0;
	@%p8 bra 	$L__BB1_19;
	and.b32  	%r17, %r9, 7;
	setp.lt.u32 	%p9, %r16, 8;
	@%p9 bra 	$L__BB1_12;
	sub.s32 	%r129, %r219, %r3;
	mul.wide.s32 	%rd69, %r129, 4;
	add.s64 	%rd70, %rd2, %rd69;
	ld.global.u32 	%r130, [%rd70];
	mul.wide.s32 	%rd71, %r130, 4;
	add.s64 	%rd72, %rd6, %rd71;
	ld.global.u32 	%r131, [%rd10];
	add.s64 	%rd73, %rd1, %rd69;
	ld.global.u32 	%r132, [%rd73];
	add.s32 	%r133, %r132, %r131;
	atom.global.min.s32 	%r134, [%rd72], %r133;
	ld.global.u32 	%r135, [%rd70+4];
	mul.wide.s32 	%rd74, %r135, 4;
	add.s64 	%rd75, %rd6, %rd74;
	ld.global.u32 	%r136, [%rd10];
	ld.global.u32 	%r137, [%rd73+4];
	add.s32 	%r138, %r137, %r136;
	atom.global.min.s32 	%r139, [%rd75], %r138;
	ld.global.u32 	%r140, [%rd70+8];
	mul.wide.s32 	%rd76, %r140, 4;
	add.s64 	%rd77, %rd6, %rd76;
	ld.global.u32 	%r141, [%rd10];
	ld.global.u32 	%r142, [%rd73+8];
	add.s32 	%r143, %r142, %r141;
	atom.global.min.s32 	%r144, [%rd77], %r143;
	ld.global.u32 	%r145, [%rd70+12];
	mul.wide.s32 	%rd78, %r145, 4;
	add.s64 	%rd79, %rd6, %rd78;
	ld.global.u32 	%r146, [%rd10];
	ld.global.u32 	%r147, [%rd73+12];
	add.s32 	%r148, %r147, %r146;
	atom.global.min.s32 	%r149, [%rd79], %r148;
	ld.global.u32 	%r150, [%rd70+16];
	mul.wide.s32 	%rd80, %r150, 4;
	add.s64 	%rd81, %rd6, %rd80;
	ld.global.u32 	%r151, [%rd10];
	ld.global.u32 	%r152, [%rd73+16];
	add.s32 	%r153, %r152, %r151;
	atom.global.min.s32 	%r154, [%rd81], %r153;
	ld.global.u32 	%r155, [%rd70+20];
	mul.wide.s32 	%rd82, %r155, 4;
	add.s64 	%rd83, %rd6, %rd82;
	ld.global.u32 	%r156, [%rd10];
	ld.global.u32 	%r157, [%rd73+20];
	add.s32 	%r158, %r157, %r156;
	atom.global.min.s32 	%r159, [%rd83], %r158;
	ld.global.u32 	%r160, [%rd70+24];
	mul.wide.s32 	%rd84, %r160, 4;
	add.s64 	%rd85, %rd6, %rd84;
	ld.global.u32 	%r161, [%rd10];
	ld.global.u32 	%r162, [%rd73+24];
	add.s32 	%r163, %r162, %r161;
	atom.global.min.s32 	%r164, [%rd85], %r163;
	ld.global.u32 	%r165, [%rd70+28];
	mul.wide.s32 	%rd86, %r165, 4;
	add.s64 	%rd87, %rd6, %rd86;
	ld.global.u32 	%r166, [%rd10];
	ld.global.u32 	%r167, [%rd73+28];
	add.s32 	%r168, %r167, %r166;
	atom.global.min.s32 	%r169, [%rd87], %r168;
	add.s32 	%r219, %r219, 8;
$L__BB1_12:
	setp.eq.s32 	%p10, %r17, 0;
	@%p10 bra 	$L__BB1_19;
	and.b32  	%r20, %r9, 3;
	setp.lt.u32 	%p11, %r17, 4;
	@%p11 bra 	$L__BB1_15;
	sub.s32 	%r170, %r219, %r3;
	mul.wide.s32 	%rd88, %r170, 4;
	add.s64 	%rd89, %rd2, %rd88;
	ld.global.u32 	%r171, [%rd89];
	mul.wide.s32 	%rd90, %r171, 4;
	add.s64 	%rd91, %rd6, %rd90;
	ld.global.u32 	%r172, [%rd10];
	add.s64 	%rd92, %rd1, %rd88;
	ld.global.u32 	%r173, [%rd92];
	add.s32 	%r174, %r173, %r172;
	atom.global.min.s32 	%r175, [%rd91], %r174;
	ld.global.u32 	%r176, [%rd89+4];
	mul.wide.s32 	%rd93, %r176, 4;
	add.s64 	%rd94, %rd6, %rd93;
	ld.global.u32 	%r177, [%rd10];
	ld.global.u32 	%r178, [%rd92+4];
	add.s32 	%r179, %r178, %r177;
	atom.global.min.s32 	%r180, [%rd94], %r179;
	ld.global.u32 	%r181, [%rd89+8];
	mul.wide.s32 	%rd95, %r181, 4;
	add.s64 	%rd96, %rd6, %rd95;
	ld.global.u32 	%r182, [%rd10];
	ld.global.u32 	%r183, [%rd92+8];
	add.s32 	%r184, %r183, %r182;
	atom.global.min.s32 	%r185, [%rd96], %r184;
	ld.global.u32 	%r186, [%rd89+12];
	mul.wide.s32 	%rd97, %r186, 4;
	add.s64 	%rd98, %rd6, %rd97;
	ld.global.u32 	%r187, [%rd10];
	ld.global.u32 	%r188, [%rd92+12];
	add.s32 	%r189, %r188, %r187;
	atom.global.min.s32 	%r190, [%rd98], %r189;
	add.s32 	%r219, %r219, 4;
$L__BB1_15:
	setp.eq.s32 	%p12, %r20, 0;
	@%p12 bra 	$L__BB1_19;
	sub.s32 	%r191, %r219, %r3;
	mul.wide.s32 	%rd99, %r191, 4;
	add.s64 	%rd11, %rd2, %rd99;
	ld.global.u32 	%r192, [%rd11];
	mul.wide.s32 	%rd100, %r192, 4;
	add.s64 	%rd101, %rd6, %rd100;
	ld.global.u32 	%r193, [%rd10];
	add.s64 	%rd12, %rd1, %rd99;
	ld.global.u32 	%r194, [%rd12];
	add.s32 	%r195, %r194, %r193;
	atom.global.min.s32 	%r196, [%rd101], %r195;
	setp.eq.s32 	%p13, %r20, 1;
	@%p13 bra 	$L__BB1_19;
	ld.global.u32 	%r197, [%rd11+4];
	mul.wide.s32 	%rd102, %r197, 4;
	add.s64 	%rd103, %rd6, %rd102;
	ld.global.u32 	%r198, [%rd10];
	ld.global.u32 	%r199, [%rd12+4];
	add.s32 	%r200, %r199, %r198;
	atom.global.min.s32 	%r201, [%rd103], %r200;
	setp.eq.s32 	%p14, %r20, 2;
	@%p14 bra 	$L__BB1_19;
	ld.global.u32 	%r202, [%rd11+8];
	mul.wide.s32 	%rd104, %r202, 4;
	add.s64 	%rd105, %rd6, %rd104;
	ld.global.u32 	%r203, [%rd10];
	ld.global.u32 	%r204, [%rd12+8];
	add.s32 	%r205, %r204, %r203;
	atom.global.min.s32 	%r206, [%rd105], %r205;
$L__BB1_19:
	add.s32 	%r216, %r216, %r2;
	ld.global.u32 	%r207, [%rd7];
	setp.lt.s32 	%p15, %r216, %r207;
	@%p15 bra 	$L__BB1_2;
$L__BB1_20:
	bar.sync 	0;
	ld.global.u32 	%r224, [%rd7];
	setp.ge.s32 	%p16, %r223, %r224;
	@%p16 bra 	$L__BB1_25;
	ld.param.u64 	%rd111, [_Z6dividePiS_S_S_S_S_S_S_S_S__param_4];
	add.s32 	%r25, %r4, -1;
	cvta.to.global.u64 	%rd13, %rd111;
$L__BB1_22:
	mul.wide.u32 	%rd106, %r223, 4;
	add.s64 	%rd107, %rd6, %rd106;
	ld.global.u32 	%r28, [%rd107];
	add.s64 	%rd14, %rd5, %rd106;
	ld.global.u32 	%r208, [%rd14];
	setp.ge.s32 	%p17, %r28, %r208;
	@%p17 bra 	$L__BB1_24;
	st.global.u32 	[%rd14], %r28;
	add.s64 	%rd109, %rd4, %rd106;
	ld.global.u32 	%r209, [%rd109+4];
	add.s32 	%r210, %r25, %r209;
	div.s32 	%r211, %r210, %r4;
	ld.global.u32 	%r212, [%rd109];
	div.s32 	%r213, %r212, %r4;
	sub.s32 	%r214, %r211, %r213;
	add.s64 	%rd110, %rd3, %rd106;
	st.global.u32 	[%rd110], %r214;
	mov.b32 	%r215, 1;
	st.global.u32 	[%rd13], %r215;
	ld.global.u32 	%r224, [%rd7];
$L__BB1_24:
	add.s32 	%r223, %r223, %r2;
	setp.lt.s32 	%p18, %r223, %r224;
	@%p18 bra 	$L__BB1_22;
$L__BB1_25:
	ret;

}


// ===== COMPILED SASS (sm_100) =====

	.target	sm_100

	.elftype	@"ET_EXEC"


//--------------------- .note.nv.tkinfo           --------------------------
	.section	.note.nv.tkinfo,"",@"SHT_NOTE"
	.sectionflags	@"SHF_NOTE_NV_TKINFO"
	.tkinfo
        /*0018*/ 	.word	0x00000002
        /*0030*/ 	.string	""
        /*0030*/ 	.string	"ptxas"
        /*0030*/ 	.string	"Cuda compilation tools, release 13.0, V13.0.88"
        /*0030*/ 	.string	"Build cuda_13.0.r13.0/compiler.36424714_0"
        /*0030*/ 	.string	"-arch sm_100 -m 64 "



//--------------------- .note.nv.cuinfo           --------------------------
	.section	.note.nv.cuinfo,"",@"SHT_NOTE"
	.sectionflags	@"SHF_NOTE_NV_CUINFO"
        /*0018*/ 	.short	0x0002
        /*001a*/ 	.short	0x0064
        /*001c*/ 	.short	0x0082
	.zero		2


//--------------------- .nv.info                  --------------------------
	.section	.nv.info,"",@"SHT_CUDA_INFO"
	.align	4


	//----- nvinfo : EIATTR_REGCOUNT
	.align		4
        /*0000*/ 	.byte	0x04, 0x2f
        /*0002*/ 	.short	(.L_1 - .L_0)
	.align		4
.L_0:
        /*0004*/ 	.word	index@(_Z8dijkstraPiS_S_S_S_S_S_)
        /*0008*/ 	.word	0x00000016


	//----- nvinfo : EIATTR_FRAME_SIZE
	.align		4
.L_1:
        /*000c*/ 	.byte	0x04, 0x11
        /*000e*/ 	.short	(.L_3 - .L_2)
	.align		4
.L_2:
        /*0010*/ 	.word	index@(_Z8dijkstraPiS_S_S_S_S_S_)
        /*0014*/ 	.word	0x00000000


	//----- nvinfo : EIATTR_REGCOUNT
	.align		4
.L_3:
        /*0018*/ 	.byte	0x04, 0x2f
        /*001a*/ 	.short	(.L_5 - .L_4)
	.align		4
.L_4:
        /*001c*/ 	.word	index@(_Z6dividePiS_S_S_S_S_S_S_S_S_)
        /*0020*/ 	.word	0x00000020


	//----- nvinfo : EIATTR_FRAME_SIZE
	.align		4
.L_5:
        /*0024*/ 	.byte	0x04, 0x11
        /*0026*/ 	.short	(.L_7 - .L_6)
	.align		4
.L_6:
        /*0028*/ 	.word	index@(_Z6dividePiS_S_S_S_S_S_S_S_S_)
        /*002c*/ 	.word	0x00000000


	//----- nvinfo : EIATTR_MIN_STACK_SIZE
	.align		4
.L_7:
        /*0030*/ 	.byte	0x04, 0x12
        /*0032*/ 	.short	(.L_9 - .L_8)
	.align		4
.L_8:
        /*0034*/ 	.word	index@(_Z6dividePiS_S_S_S_S_S_S_S_S_)
        /*0038*/ 	.word	0x00000000


	//----- nvinfo : EIATTR_MIN_STACK_SIZE
	.align		4
.L_9:
        /*003c*/ 	.byte	0x04, 0x12
        /*003e*/ 	.short	(.L_11 - .L_10)
	.align		4
.L_10:
        /*0040*/ 	.word	index@(_Z8dijkstraPiS_S_S_S_S_S_)
        /*0044*/ 	.word	0x00000000
.L_11:


//--------------------- .nv.compat                --------------------------
	.section	.nv.compat,"",@"SHT_CUDA_COMPAT_INFO"
	.align	4
        /*0000*/ 	.byte	0x02, 0x09, 0x00, 0x00, 0x02, 0x02, 0x01, 0x00, 0x02, 0x05, 0x05, 0x00, 0x03, 0x07, 0x01, 0x01
        /*0010*/ 	.byte	0x02, 0x03, 0x00, 0x00, 0x02, 0x06, 0x01, 0x00, 0x04, 0x0b, 0x08, 0x00, 0x09, 0x00, 0x00, 0x00
        /*0020*/ 	.byte	0x00, 0x00, 0x00, 0x00


//--------------------- .nv.info._Z6dividePiS_S_S_S_S_S_S_S_S_ --------------------------
	.section	.nv.info._Z6dividePiS_S_S_S_S_S_S_S_S_,"",@"SHT_CUDA_INFO"
	.sectionflags	@""
	.align	4


	//----- nvinfo : EIATTR_CUDA_API_VERSION
	.align		4
        /*0000*/ 	.byte	0x04, 0x37
        /*0002*/ 	.short	(.L_13 - .L_12)
.L_12:
        /*0004*/ 	.word	0x00000082


	//----- nvinfo : EIATTR_KPARAM_INFO
	.align		4
.L_13:
        /*0008*/ 	.byte	0x04, 0x17
        /*000a*/ 	.short	(.L_15 - .L_14)
.L_14:
        /*000c*/ 	.word	0x00000000
        /*0010*/ 	.short	0x0009
        /*0012*/ 	.short	0x0048
        /*0014*/ 	.byte	0x00, 0xf5, 0x21, 0x00


	//----- nvinfo : EIATTR_KPARAM_INFO
	.align		4
.L_15:
        /*0018*/ 	.byte	0x04, 0x17
        /*001a*/ 	.short	(.L_17 - .L_16)
.L_16:
        /*001c*/ 	.word	0x00000000
        /*0020*/ 	.short	0x0008
        /*0022*/ 	.short	0x0040
        /*0024*/ 	.byte	0x00, 0xf5, 0x21, 0x00


	//----- nvinfo : EIATTR_KPARAM_INFO
	.align		4
.L_17:
        /*0028*/ 	.byte	0x04, 0x17
        /*002a*/ 	.short	(.L_19 - .L_18)
.L_18:
        /*002c*/ 	.word	0x00000000
        /*0030*/ 	.short	0x0007
        /*0032*/ 	.short	0x0038
        /*0034*/ 	.byte	0x00, 0xf5, 0x21, 0x00


	//----- nvinfo : EIATTR_KPARAM_INFO
	.align		4
.L_19:
        /*0038*/ 	.byte	0x04, 0x17
        /*003a*/ 	.short	(.L_21 - .L_20)
.L_20:
        /*003c*/ 	.word	0x00000000
        /*0040*/ 	.short	0x0006
        /*0042*/ 	.short	0x0030
        /*0044*/ 	.byte	0x00, 0xf5, 0x21, 0x00


	//----- nvinfo : EIATTR_KPARAM_INFO
	.align		4
.L_21:
        /*0048*/ 	.byte	0x04, 0x17
        /*004a*/ 	.short	(.L_23 - .L_22)
.L_22:
        /*004c*/ 	.word	0x00000000
        /*0050*/ 	.short	0x0005
        /*0052*/ 	.short	0x0028
        /*0054*/ 	.byte	0x00, 0xf5, 0x21, 0x00


	//----- nvinfo : EIATTR_KPARAM_INFO
	.align		4
.L_23:
        /*0058*/ 	.byte	0x04, 0x17
        /*005a*/ 	.short	(.L_25 - .L_24)
.L_24:
        /*005c*/ 	.word	0x00000000
        /*0060*/ 	.short	0x0004
        /*0062*/ 	.short	0x0020
        /*0064*/ 	.byte	0x00, 0xf5, 0x21, 0x00


	//----- nvinfo : EIATTR_KPARAM_INFO
	.align		4
.L_25:
        /*0068*/ 	.byte	0x04, 0x17
        /*006a*/ 	.short	(.L_27 - .L_26)
.L_26:
        /*006c*/ 	.word	0x00000000
        /*0070*/ 	.short	0x0003
        /*0072*/ 	.short	0x0018
        /*0074*/ 	.byte	0x00, 0xf5, 0x21, 0x00


	//----- nvinfo : EIATTR_KPARAM_INFO
	.align		4
.L_27:
        /*0078*/ 	.byte	0x04, 0x17
        /*007a*/ 	.short	(.L_29 - .L_28)
.L_28:
        /*007c*/ 	.word	0x00000000
        /*0080*/ 	.short	0x0002
        /*0082*/ 	.short	0x0010
        /*0084*/ 	.byte	0x00, 0xf5, 0x21, 0x00


	//----- nvinfo : EIATTR_KPARAM_INFO
	.align		4
.L_29:
        /*0088*/ 	.byte	0x04, 0x17
        /*008a*/ 	.short	(.L_31 - .L_30)
.L_30:
        /*008c*/ 	.word	0x00000000
        /*0090*/ 	.short	0x0001
        /*0092*/ 	.short	0x0008
        /*0094*/ 	.byte	0x00, 0xf5, 0x21, 0x00


	//----- nvinfo : EIATTR_KPARAM_INFO
	.align		4
.L_31:
        /*0098*/ 	.byte	0x04, 0x17
        /*009a*/ 	.short	(.L_33 - .L_32)
.L_32:
        /*009c*/ 	.word	0x00000000
        /*00a0*/ 	.short	0x0000
        /*00a2*/ 	.short	0x0000
        /*00a4*/ 	.byte	0x00, 0xf5, 0x21, 0x00


	//----- nvinfo : EIATTR_SPARSE_MMA_MASK
	.align		4
.L_33:
        /*00a8*/ 	.byte	0x03, 0x50
        /*00aa*/ 	.short	0x0000


	//----- nvinfo : EIATTR_MAXREG_COUNT
	.align		4
        /*00ac*/ 	.byte	0x03, 0x1b
        /*00ae*/ 	.short	0x00ff


	//----- nvinfo : EIATTR_NUM_BARRIERS
	.align		4
        /*00b0*/ 	.byte	0x02, 0x4c
        /*00b2*/ 	.byte	0x01
	.zero		1


	//----- nvinfo : EIATTR_MERCURY_ISA_VERSION
	.align		4
        /*00b4*/ 	.byte	0x03, 0x5f
        /*00b6*/ 	.short	0x0101


	//----- nvinfo : EIATTR_VRC_CTA_INIT_COUNT
	.align		4
        /*00b8*/ 	.byte	0x02, 0x4a
	.zero		1
	.zero		1


	//----- nvinfo : EIATTR_EXIT_INSTR_OFFSETS
	.align		4
        /*00bc*/ 	.byte	0x04, 0x1c
        /*00be*/ 	.short	(.L_35 - .L_34)


	//   ....[0]....
.L_34:
        /*00c0*/ 	.word	0x00001330


	//   ....[1]....
        /*00c4*/ 	.word	0x00001790


	//----- nvinfo : EIATTR_CRS_STACK_SIZE
	.align		4
.L_35:
        /*00c8*/ 	.byte	0x04, 0x1e
        /*00ca*/ 	.short	(.L_37 - .L_36)
.L_36:
        /*00cc*/ 	.word	0x00000000


	//----- nvinfo : EIATTR_CBANK_PARAM_SIZE
	.align		4
.L_37:
        /*00d0*/ 	.byte	0x03, 0x19
        /*00d2*/ 	.short	0x0050


	//----- nvinfo : EIATTR_PARAM_CBANK
	.align		4
        /*00d4*/ 	.byte	0x04, 0x0a
        /*00d6*/ 	.short	(.L_39 - .L_38)
	.align		4
.L_38:
        /*00d8*/ 	.word	index@(.nv.constant0._Z6dividePiS_S_S_S_S_S_S_S_S_)
        /*00dc*/ 	.short	0x0380
        /*00de*/ 	.short	0x0050


	//----- nvinfo : EIATTR_SW_WAR
	.align		4
.L_39:
        /*00e0*/ 	.byte	0x04, 0x36
        /*00e2*/ 	.short	(.L_41 - .L_40)
.L_40:
        /*00e4*/ 	.word	0x00000008
.L_41:


//--------------------- .nv.info._Z8dijkstraPiS_S_S_S_S_S_ --------------------------
	.section	.nv.info._Z8dijkstraPiS_S_S_S_S_S_,"",@"SHT_CUDA_INFO"
	.sectionflags	@""
	.align	4


	//----- nvinfo : EIATTR_CUDA_API_VERSION
	.align		4
        /*0000*/ 	.byte	0x04, 0x37
        /*0002*/ 	.short	(.L_43 - .L_42)
.L_42:
        /*0004*/ 	.word	0x00000082


	//----- nvinfo : EIATTR_KPARAM_INFO
	.align		4
.L_43:
        /*0008*/ 	.byte	0x04, 0x17
        /*000a*/ 	.short	(.L_45 - .L_44)
.L_44:
        /*000c*/ 	.word	0x00000000
        /*0010*/ 	.short	0x0006
        /*0012*/ 	.short	0x0030
        /*0014*/ 	.byte	0x00, 0xf5, 0x21, 0x00


	//----- nvinfo : EIATTR_KPARAM_INFO
	.align		4
.L_45:
        /*0018*/ 	.byte	0x04, 0x17
        /*001a*/ 	.short	(.L_47 - .L_46)
.L_46:
        /*001c*/ 	.word	0x00000000
        /*0020*/ 	.short	0x0005
        /*0022*/ 	.short	0x0028
        /*0024*/ 	.byte	0x00, 0xf5, 0x21, 0x00


	//----- nvinfo : EIATTR_KPARAM_INFO
	.align		4
.L_47:
        /*0028*/ 	.byte	0x04, 0x17
        /*002a*/ 	.short	(.L_49 - .L_48)
.L_48:
        /*002c*/ 	.word	0x00000000
        /*0030*/ 	.short	0x0004
        /*0032*/ 	.short	0x0020
        /*0034*/ 	.byte	0x00, 0xf5, 0x21, 0x00


	//----- nvinfo : EIATTR_KPARAM_INFO
	.align		4
.L_49:
        /*0038*/ 	.byte	0x04, 0x17
        /*003a*/ 	.short	(.L_51 - .L_50)
.L_50:
        /*003c*/ 	.word	0x00000000
        /*0040*/ 	.short	0x0003
        /*0042*/ 	.short	0x0018
        /*0044*/ 	.byte	0x00, 0xf5, 0x21, 0x00


	//----- nvinfo : EIATTR_KPARAM_INFO
	.align		4
.L_51:
        /*0048*/ 	.byte	0x04, 0x17
        /*004a*/ 	.short	(.L_53 - .L_52)
.L_52:
        /*004c*/ 	.word	0x00000000
        /*0050*/ 	.short	0x0002
        /*0052*/ 	.short	0x0010
        /*0054*/ 	.byte	0x00, 0xf5, 0x21, 0x00


	//----- nvinfo : EIATTR_KPARAM_INFO
	.align		4
.L_53:
        /*0058*/ 	.byte	0x04, 0x17
        /*005a*/ 	.short	(.L_55 - .L_54)
.L_54:
        /*005c*/ 	.word	0x00000000
        /*0060*/ 	.short	0x0001
        /*0062*/ 	.short	0x0008
        /*0064*/ 	.byte	0x00, 0xf5, 0x21, 0x00


	//----- nvinfo : EIATTR_KPARAM_INFO
	.align		4
.L_55:
        /*0068*/ 	.byte	0x04, 0x17
        /*006a*/ 	.short	(.L_57 - .L_56)
.L_56:
        /*006c*/ 	.word	0x00000000
        /*0070*/ 	.short	0x0000
        /*0072*/ 	.short	0x0000
        /*0074*/ 	.byte	0x00, 0xf5, 0x21, 0x00


	//----- nvinfo : EIATTR_SPARSE_MMA_MASK
	.align		4
.L_57:
        /*0078*/ 	.byte	0x03, 0x50
        /*007a*/ 	.short	0x0000


	//----- nvinfo : EIATTR_MAXREG_COUNT
	.align		4
        /*007c*/ 	.byte	0x03, 0x1b
        /*007e*/ 	.short	0x00ff


	//----- nvinfo : EIATTR_NUM_BARRIERS
	.align		4
        /*0080*/ 	.byte	0x02, 0x4c
        /*0082*/ 	.byte	0x01
	.zero		1


	//----- nvinfo : EIATTR_MERCURY_ISA_VERSION
	.align		4
        /*0084*/ 	.byte	0x03, 0x5f
        /*0086*/ 	.short	0x0101


	//----- nvinfo : EIATTR_VRC_CTA_INIT_COUNT
	.align		4
        /*0088*/ 	.byte	0x02, 0x4a
	.zero		1
	.zero		1


	//----- nvinfo : EIATTR_EXIT_INSTR_OFFSETS
	.align		4
        /*008c*/ 	.byte	0x04, 0x1c
        /*008e*/ 	.short	(.L_59 - .L_58)


	//   ....[0]....
.L_58:
        /*0090*/ 	.word	0x00000160


	//   ....[1]....
        /*0094*/ 	.word	0x000007d0


	//----- nvinfo : EIATTR_CRS_STACK_SIZE
	.align		4
.L_59:
        /*0098*/ 	.byte	0x04, 0x1e
        /*009a*/ 	.short	(.L_61 - .L_60)
.L_60:
        /*009c*/ 	.word	0x00000000


	//----- nvinfo : EIATTR_CBANK_PARAM_SIZE
	.align		4
.L_61:
        /*00a0*/ 	.byte	0x03, 0x19
        /*00a2*/ 	.short	0x0038


	//----- nvinfo : EIATTR_PARAM_CBANK
	.align		4
        /*00a4*/ 	.byte	0x04, 0x0a
        /*00a6*/ 	.short	(.L_63 - .L_62)
	.align		4
.L_62:
        /*00a8*/ 	.word	index@(.nv.constant0._Z8dijkstraPiS_S_S_S_S_S_)
        /*00ac*/ 	.short	0x0380
        /*00ae*/ 	.short	0x0038


	//----- nvinfo : EIATTR_SW_WAR
	.align		4
.L_63:
        /*00b0*/ 	.byte	0x04, 0x36
        /*00b2*/ 	.short	(.L_65 - .L_64)
.L_64:
        /*00b4*/ 	.word	0x00000008
.L_65:


//--------------------- .nv.callgraph             --------------------------
	.section	.nv.callgraph,"",@"SHT_CUDA_CALLGRAPH"
	.align	4
	.sectionentsize	8
	.align		4
        /*0000*/ 	.word	0x00000000
	.align		4
        /*0004*/ 	.word	0xffffffff
	.align		4
        /*0008*/ 	.word	0x00000000
	.align		4
        /*000c*/ 	.word	0xfffffffe
	.align		4
        /*0010*/ 	.word	0x00000000
	.align		4
        /*0014*/ 	.word	0xfffffffd
	.align		4
        /*0018*/ 	.word	0x00000000
	.align		4
        /*001c*/ 	.word	0xfffffffc


//--------------------- .text._Z6dividePiS_S_S_S_S_S_S_S_S_ --------------------------
	.section	.text._Z6dividePiS_S_S_S_S_S_S_S_S_,"ax",@progbits
	.align	128
        .global         _Z6dividePiS_S_S_S_S_S_S_S_S_
        .type           _Z6dividePiS_S_S_S_S_S_S_S_S_,@function
        .size           _Z6dividePiS_S_S_S_S_S_S_S_S_,(.L_x_31 - _Z6dividePiS_S_S_S_S_S_S_S_S_)
        .other          _Z6dividePiS_S_S_S_S_S_S_S_S_,@"STO_CUDA_ENTRY STV_DEFAULT"
_Z6dividePiS_S_S_S_S_S_S_S_S_:
.text._Z6dividePiS_S_S_S_S_S_S_S_S_:
[----:B------:R-:W-:Y:S08]  /*0000*/  LDC R1, c[0x0][0x37c] ;  /* 0x0000df00ff017b82 */ /* 0x000ff00000000800 */
[----:B------:R-:W0:Y:S01]  /*0010*/  LDC.64 R8, c[0x0][0x398] ;  /* 0x0000e600ff087b82 */ /* 0x000e220000000a00 */
[----:B------:R-:W0:Y:S07]  /*0020*/  LDCU.64 UR8, c[0x0][0x358] ;  /* 0x00006b00ff0877ac */ /* 0x000e2e0008000a00 */
[----:B------:R-:W1:Y:S01]  /*0030*/  LDC.64 R4, c[0x0][0x3b0] ;  /* 0x0000ec00ff047b82 */ /* 0x000e620000000a00 */
[----:B0-----:R-:W2:Y:S04]  /*0040*/  LDG.E R3, desc[UR8][R8.64] ;  /* 0x0000000808037981 */ /* 0x001ea8000c1e1900 */
[----:B-1----:R0:W5:Y:S01]  /*0050*/  LDG.E R0, desc[UR8][R4.64] ;  /* 0x0000000804007981 */ /* 0x002162000c1e1900 */
[----:B------:R-:W1:Y:S01]  /*0060*/  LDCU UR4, c[0x0][0x360] ;  /* 0x00006c00ff0477ac */ /* 0x000e620008000800 */
[----:B------:R-:W-:Y:S01]  /*0070*/  BSSY.RECONVERGENT B1, `(.L_x_0) ;  /* 0x0000128000017945 */ /* 0x000fe20003800200 */
[----:B------:R-:W3:Y:S01]  /*0080*/  S2R R2, SR_TID.Z ;  /* 0x0000000000027919 */ /* 0x000ee20000002300 */
[----:B------:R-:W3:Y:S01]  /*0090*/  LDCU UR5, c[0x0][0x364] ;  /* 0x00006c80ff0577ac */ /* 0x000ee20008000800 */
[----:B------:R-:W3:Y:S01]  /*00a0*/  S2R R7, SR_TID.Y ;  /* 0x0000000000077919 */ /* 0x000ee20000002200 */
[----:B------:R-:W4:Y:S01]  /*00b0*/  LDCU UR6, c[0x0][0x368] ;  /* 0x00006d00ff0677ac */ /* 0x000f220008000800 */
[----:B------:R-:W1:Y:S01]  /*00c0*/  S2R R11, SR_TID.X ;  /* 0x00000000000b7919 */ /* 0x000e620000002100 */
[----:B---3--:R-:W-:-:S04]  /*00d0*/  IMAD R2, R2, UR5, R7 ;  /* 0x0000000502027c24 */ /* 0x008fc8000f8e0207 */
[----:B-1----:R-:W-:Y:S01]  /*00e0*/  IMAD R2, R2, UR4, R11 ;  /* 0x0000000402027c24 */ /* 0x002fe2000f8e020b */
[----:B------:R-:W-:-:S04]  /*00f0*/  UIMAD UR4, UR4, UR5, URZ ;  /* 0x00000005040472a4 */ /* 0x000fc8000f8e02ff */
[----:B----4-:R-:W-:Y:S01]  /*0100*/  UIMAD UR4, UR4, UR6, URZ ;  /* 0x00000006040472a4 */ /* 0x010fe2000f8e02ff */
[----:B--2---:R-:W-:-:S13]  /*0110*/  ISETP.GE.AND P0, PT, R2, R3, PT ;  /* 0x000000030200720c */ /* 0x004fda0003f06270 */
[----:B0-----:R-:W-:Y:S05]  /*0120*/  @P0 BRA `(.L_x_1) ;  /* 0x0000001000700947 */ /* 0x001fea0003800000 */
[----:B------:R-:W0:Y:S02]  /*0130*/  LDC.64 R6, c[0x0][0x3a8] ;  /* 0x0000ea00ff067b82 */ /* 0x000e240000000a00 */
[----:B0-----:R0:W5:Y:S01]  /*0140*/  LDG.E R3, desc[UR8][R6.64] ;  /* 0x0000000806037981 */ /* 0x001162000c1e1900 */
[----:B------:R-:W-:-:S07]  /*0150*/  MOV R4, R2 ;  /* 0x0000000200047202 */ /* 0x000fce0000000f00 */
.L_x_11:
[----:B0-----:R-:W0:Y:S02]  /*0160*/  LDC.64 R6, c[0x0][0x380] ;  /* 0x0000e000ff067b82 */ /* 0x001e240000000a00 */
[----:B0-----:R-:W-:-:S05]  /*0170*/  IMAD.WIDE.U32 R10, R4, 0x4, R6 ;  /* 0x00000004040a7825 */ /* 0x001fca00078e0006 */
[----:B--2---:R-:W2:Y:S01]  /*0180*/  LDG.E R6, desc[UR8][R10.64+0x4] ;  /* 0x000004080a067981 */ /* 0x004ea2000c1e1900 */
[----:B------:R-:W-:Y:S01]  /*0190*/  BSSY.RECONVERGENT B0, `(.L_x_2) ;  /* 0x0000111000007945 */ /* 0x000fe20003800200 */
[----:B--2--5:R-:W-:-:S13]  /*01a0*/  ISETP.GT.AND P0, PT, R6, R3, PT ;  /* 0x000000030600720c */ /* 0x024fda0003f04270 */
[----:B-1-34-:R-:W-:Y:S05]  /*01b0*/  @!P0 BRA `(.L_x_3) ;  /* 0x0000001000388947 */ /* 0x01afea0003800000 */
[----:B------:R-:W2:Y:S01]  /*01c0*/  LDG.E R5, desc[UR8][R10.64] ;  /* 0x000000080a057981 */ /* 0x000ea2000c1e1900 */
[----:B------:R-:W-:-:S05]  /*01d0*/  IMAD.IADD R12, R3, 0x1, R0 ;  /* 0x00000001030c7824 */ /* 0x000fca00078e0200 */
[----:B--2---:R-:W-:-:S13]  /*01e0*/  ISETP.GE.AND P0, PT, R5, R12, PT ;  /* 0x0000000c0500720c */ /* 0x004fda0003f06270 */
[----:B------:R-:W-:Y:S05]  /*01f0*/  @P0 BRA `(.L_x_3) ;  /* 0x0000001000280947 */ /* 0x000fea0003800000 */
[----:B------:R-:W0:Y:S02]  /*0200*/  LDC.64 R6, c[0x0][0x3b8] ;  /* 0x0000ee00ff067b82 */ /* 0x000e240000000a00 */
[----:B0-----:R-:W-:-:S05]  /*0210*/  IMAD.WIDE.U32 R6, R4, 0x4, R6 ;  /* 0x0000000404067825 */ /* 0x001fca00078e0006 */
[----:B------:R-:W2:Y:S02]  /*0220*/  LDG.E R5, desc[UR8][R6.64] ;  /* 0x0000000806057981 */ /* 0x000ea4000c1e1900 */
[----:B--2---:R-:W-:-:S13]  /*0230*/  ISETP.NE.AND P0, PT, R5, RZ, PT ;  /* 0x000000ff0500720c */ /* 0x004fda0003f05270 */
[----:B------:R-:W-:Y:S05]  /*0240*/  @!P0 BRA `(.L_x_3) ;  /* 0x0000001000148947 */ /* 0x000fea0003800000 */
[----:B------:R-:W-:-:S05]  /*0250*/  MOV R13, 0xffffffff ;  /* 0xffffffff000d7802 */ /* 0x000fca0000000f00 */
[----:B------:R0:W-:Y:S04]  /*0260*/  REDG.E.ADD.STRONG.GPU desc[UR8][R6.64], R13 ;  /* 0x0000000d0600798e */ /* 0x0001e8000c12e108 */
[----:B------:R-:W2:Y:S04]  /*0270*/  LDG.E R5, desc[UR8][R10.64+0x4] ;  /* 0x000004080a057981 */ /* 0x000ea8000c1e1900 */
[----:B------:R-:W3:Y:S01]  /*0280*/  LDG.E R14, desc[UR8][R10.64] ;  /* 0x000000080a0e7981 */ /* 0x000ee2000c1e1900 */
[----:B--2---:R-:W-:Y:S02]  /*0290*/  VIMNMX R5, PT, PT, R12, R5, PT ;  /* 0x000000050c057248 */ /* 0x004fe40003fe0100 */
[----:B---3--:R-:W-:-:S04]  /*02a0*/  VIMNMX R14, PT, PT, R3, R14, !PT ;  /* 0x0000000e030e7248 */ /* 0x008fc80007fe0100 */
[----:B------:R-:W-:-:S13]  /*02b0*/  ISETP.GE.AND P0, PT, R14, R5, PT ;  /* 0x000000050e00720c */ /* 0x000fda0003f06270 */
[----:B0-----:R-:W-:Y:S05]  /*02c0*/  @P0 BRA `(.L_x_3) ;  /* 0x0000000c00f40947 */ /* 0x001fea0003800000 */
[----:B------:R-:W0:Y:S01]  /*02d0*/  LDC.64 R10, c[0x0][0x3c0] ;  /* 0x0000f000ff0a7b82 */ /* 0x000e220000000a00 */
[----:B------:R-:W-:Y:S01]  /*02e0*/  IMAD.MOV.U32 R6, RZ, RZ, R14 ;  /* 0x000000ffff067224 */ /* 0x000fe200078e000e */
[----:B------:R-:W-:Y:S04]  /*02f0*/  BSSY.RECONVERGENT B2, `(.L_x_4) ;  /* 0x0000078000027945 */ /* 0x000fe80003800200 */
[C---:B------:R-:W-:Y:S01]  /*0300*/  IADD3 R7, PT, PT, -R5.reuse, R6, RZ ;  /* 0x0000000605077210 */ /* 0x040fe20007ffe1ff */
[----:B------:R-:W-:-:S03]  /*0310*/  IMAD.IADD R5, R5, 0x1, -R6 ;  /* 0x0000000105057824 */ /* 0x000fc600078e0a06 */
[----:B------:R-:W-:Y:S01]  /*0320*/  ISETP.GT.U32.AND P0, PT, R7, -0x10, PT ;  /* 0xfffffff00700780c */ /* 0x000fe20003f04070 */
[----:B0-----:R-:W-:-:S12]  /*0330*/  IMAD.WIDE.U32 R10, R4, 0x4, R10 ;  /* 0x00000004040a7825 */ /* 0x001fd800078e000a */
[----:B------:R-:W-:Y:S05]  /*0340*/  @P0 BRA `(.L_x_5) ;  /* 0x0000000400c80947 */ /* 0x000fea0003800000 */
[----:B------:R-:W0:Y:S01]  /*0350*/  LDCU.64 UR6, c[0x0][0x388] ;  /* 0x00007100ff0677ac */ /* 0x000e220008000a00 */
[----:B------:R-:W-:Y:S01]  /*0360*/  IMAD.WIDE R12, R3, 0x4, RZ ;  /* 0x00000004030c7825 */ /* 0x000fe200078e02ff */
[----:B------:R-:W-:Y:S01]  /*0370*/  LOP3.LUT R7, R5, 0xfffffff0, RZ, 0xc0, !PT ;  /* 0xfffffff005077812 */ /* 0x000fe200078ec0ff */
[----:B------:R-:W1:Y:S01]  /*0380*/  LDCU.64 UR10, c[0x0][0x390] ;  /* 0x00007200ff0a77ac */ /* 0x000e620008000a00 */
[----:B------:R-:W-:-:S03]  /*0390*/  IADD3 R14, P0, PT, -R12, 0x20, RZ ;  /* 0x000000200c0e7810 */ /* 0x000fc60007f1e1ff */
[----:B------:R-:W-:Y:S01]  /*03a0*/  IMAD.MOV R7, RZ, RZ, -R7 ;  /* 0x000000ffff077224 */ /* 0x000fe200078e0a07 */
[----:B------:R-:W-:Y:S02]  /*03b0*/  IADD3.X R15, PT, PT, RZ, ~R13, RZ, P0, !PT ;  /* 0x8000000dff0f7210 */ /* 0x000fe400007fe4ff */
[C---:B0-----:R-:W-:Y:S02]  /*03c0*/  IADD3 R12, P1, PT, R14.reuse, UR6, RZ ;  /* 0x000000060e0c7c10 */ /* 0x041fe4000ff3e0ff */
[----:B-1----:R-:W-:Y:S02]  /*03d0*/  IADD3 R14, P2, PT, R14, UR10, RZ ;  /* 0x0000000a0e0e7c10 */ /* 0x002fe4000ff5e0ff */
[C---:B------:R-:W-:Y:S02]  /*03e0*/  IADD3.X R13, PT, PT, R15.reuse, UR7, RZ, P1, !PT ;  /* 0x000000070f0d7c10 */ /* 0x040fe40008ffe4ff */
[----:B------:R-:W-:-:S09]  /*03f0*/  IADD3.X R15, PT, PT, R15, UR11, RZ, P2, !PT ;  /* 0x0000000b0f0f7c10 */ /* 0x000fd200097fe4ff */
.L_x_6:
[C---:B------:R-:W-:Y:S01]  /*0400*/  IMAD.WIDE R16, R6.reuse, 0x4, R14 ;  /* 0x0000000406107825 */ /* 0x040fe200078e020e */
[----:B------:R-:W2:Y:S01]  /*0410*/  LDG.E R22, desc[UR8][R10.64] ;  /* 0x000000080a167981 */ /* 0x000ea2000c1e1900 */
[----:B0-----:R-:W0:Y:S02]  /*0420*/  LDC.64 R18, c[0x0][0x3c8] ;  /* 0x0000f200ff127b82 */ /* 0x001e240000000a00 */
[----:B------:R-:W-:Y:S01]  /*0430*/  IMAD.WIDE R20, R6, 0x4, R12 ;  /* 0x0000000406147825 */ /* 0x000fe200078e020c */
[----:B------:R-:W2:Y:S04]  /*0440*/  LDG.E R23, desc[UR8][R16.64+-0x20] ;  /* 0xffffe00810177981 */ /* 0x000ea8000c1e1900 */
[----:B------:R-:W0:Y:S01]  /*0450*/  LDG.E R25, desc[UR8][R20.64+-0x20] ;  /* 0xffffe00814197981 */ /* 0x000e22000c1e1900 */
[----:B--2---:R-:W-:Y:S01]  /*0460*/  IADD3 R27, PT, PT, R22, R23, RZ ;  /* 0x00000017161b7210 */ /* 0x004fe20007ffe0ff */
[----:B0-----:R-:W-:-:S05]  /*0470*/  IMAD.WIDE R24, R25, 0x4, R18 ;  /* 0x0000000419187825 */ /* 0x001fca00078e0212 */
[----:B------:R-:W-:Y:S04]  /*0480*/  REDG.E.MIN.S32.STRONG.GPU desc[UR8][R24.64], R27 ;  /* 0x0000001b1800798e */ /* 0x000fe8000c92e308 */
[----:B------:R-:W2:Y:S04]  /*0490*/  LDG.E R22, desc[UR8][R10.64] ;  /* 0x000000080a167981 */ /* 0x000ea8000c1e1900 */
[----:B------:R-:W2:Y:S04]  /*04a0*/  LDG.E R29, desc[UR8][R16.64+-0x1c] ;  /* 0xffffe408101d7981 */ /* 0x000ea8000c1e1900 */
[----:B------:R-:W3:Y:S01]  /*04b0*/  LDG.E R23, desc[UR8][R20.64+-0x1c] ;  /* 0xffffe40814177981 */ /* 0x000ee2000c1e1900 */
[----:B--2---:R-:W-:-:S02]  /*04c0*/  IMAD.IADD R29, R22, 0x1, R29 ;  /* 0x00000001161d7824 */ /* 0x004fc400078e021d */
[----:B---3--:R-:W-:-:S05]  /*04d0*/  IMAD.WIDE R22, R23, 0x4, R18 ;  /* 0x0000000417167825 */ /* 0x008fca00078e0212 */
[----:B------:R0:W-:Y:S04]  /*04e0*/  REDG.E.MIN.S32.STRONG.GPU desc[UR8][R22.64], R29 ;  /* 0x0000001d1600798e */ /* 0x0001e8000c92e308 */
[----:B------:R-:W2:Y:S04]  /*04f0*/  LDG.E R28, desc[UR8][R10.64] ;  /* 0x000000080a1c7981 */ /* 0x000ea8000c1e1900 */
[----:B------:R-:W3:Y:S04]  /*0500*/  LDG.E R26, desc[UR8][R20.64+-0x18] ;  /* 0xffffe808141a7981 */ /* 0x000ee8000c1e1900 */
[----:B0-----:R-:W2:Y:S01]  /*0510*/  LDG.E R23, desc[UR8][R16.64+-0x18] ;  /* 0xffffe80810177981 */ /* 0x001ea2000c1e1900 */
[----:B---3--:R-:W-:Y:S01]  /*0520*/  IMAD.WIDE R24, R26, 0x4, R18 ;  /* 0x000000041a187825 */ /* 0x008fe200078e0212 */
[----:B--2---:R-:W-:-:S05]  /*0530*/  IADD3 R28, PT, PT, R28, R23, RZ ;  /* 0x000000171c1c7210 */ /* 0x004fca0007ffe0ff */
        /* <DEDUP_REMOVED lines=70> */
[----:B------:R-:W-:Y:S01]  /*09a0*/  IADD3 R7, PT, PT, R7, 0x10, RZ ;  /* 0x0000001007077810 */ /* 0x000fe20007ffe0ff */
[----:B---3--:R-:W-:Y:S01]  /*09b0*/  IMAD.WIDE R24, R27, 0x4, R18 ;  /* 0x000000041b187825 */ /* 0x008fe200078e0212 */
[----:B--2---:R-:W-:-:S05]  /*09c0*/  IADD3 R28, PT, PT, R28, R23, RZ ;  /* 0x000000171c1c7210 */ /* 0x004fca0007ffe0ff */
[----:B------:R0:W-:Y:S04]  /*09d0*/  REDG.E.MIN.S32.STRONG.GPU desc[UR8][R24.64], R28 ;  /* 0x0000001c1800798e */ /* 0x0001e8000c92e308 */
[----:B------:R-:W2:Y:S04]  /*09e0*/  LDG.E R27, desc[UR8][R20.64+0x1c] ;  /* 0x00001c08141b7981 */ /* 0x000ea8000c1e1900 */
[----:B------:R-:W3:Y:S04]  /*09f0*/  LDG.E R17, desc[UR8][R16.64+0x1c] ;  /* 0x00001c0810117981 */ /* 0x000ee8000c1e1900 */
[----:B------:R-:W3:Y:S01]  /*0a00*/  LDG.E R26, desc[UR8][R10.64] ;  /* 0x000000080a1a7981 */ /* 0x000ee2000c1e1900 */
[----:B------:R-:W-:Y:S01]  /*0a10*/  ISETP.NE.AND P0, PT, R7, RZ, PT ;  /* 0x000000ff0700720c */ /* 0x000fe20003f05270 */
[----:B------:R-:W-:-:S02]  /*0a20*/  VIADD R6, R6, 0x10 ;  /* 0x0000001006067836 */ /* 0x000fc40000000000 */
[----:B--2---:R-:W-:-:S04]  /*0a30*/  IMAD.WIDE R18, R27, 0x4, R18 ;  /* 0x000000041b127825 */ /* 0x004fc800078e0212 */
[----:B---3--:R-:W-:-:S05]  /*0a40*/  IMAD.IADD R23, R26, 0x1, R17 ;  /* 0x000000011a177824 */ /* 0x008fca00078e0211 */
[----:B------:R0:W-:Y:S01]  /*0a50*/  REDG.E.MIN.S32.STRONG.GPU desc[UR8][R18.64], R23 ;  /* 0x000000171200798e */ /* 0x0001e2000c92e308 */
[----:B------:R-:W-:Y:S05]  /*0a60*/  @P0 BRA `(.L_x_6) ;  /* 0xfffffff800640947 */ /* 0x000fea000383ffff */
.L_x_5:
[----:B------:R-:W-:Y:S05]  /*0a70*/  BSYNC.RECONVERGENT B2 ;  /* 0x0000000000027941 */ /* 0x000fea0003800200 */
.L_x_4:
[----:B------:R-:W-:-:S13]  /*0a80*/  LOP3.LUT P0, R12, R5, 0xf, RZ, 0xc0, !PT ;  /* 0x0000000f050c7812 */ /* 0x000fda000780c0ff */
[----:B------:R-:W-:Y:S05]  /*0a90*/  @!P0 BRA `(.L_x_3) ;  /* 0x0000000800008947 */ /* 0x000fea0003800000 */
[----:B------:R-:W-:Y:S01]  /*0aa0*/  ISETP.GE.U32.AND P0, PT, R12, 0x8, PT ;  /* 0x000000080c00780c */ /* 0x000fe20003f06070 */
[----:B------:R-:W-:Y:S01]  /*0ab0*/  BSSY.RECONVERGENT B2, `(.L_x_7) ;  /* 0x000003b000027945 */ /* 0x000fe20003800200 */
[----:B------:R-:W-:-:S04]  /*0ac0*/  LOP3.LUT R7, R5, 0x7, RZ, 0xc0, !PT ;  /* 0x0000000705077812 */ /* 0x000fc800078ec0ff */
[----:B------:R-:W-:-:S07]  /*0ad0*/  ISETP.NE.AND P1, PT, R7, RZ, PT ;  /* 0x000000ff0700720c */ /* 0x000fce0003f25270 */
[----:B------:R-:W-:Y:S06]  /*0ae0*/  @!P0 BRA `(.L_x_8) ;  /* 0x0000000000dc8947 */ /* 0x000fec0003800000 */
[----:B------:R-:W1:Y:S01]  /*0af0*/  LDC.64 R12, c[0x0][0x390] ;  /* 0x0000e400ff0c7b82 */ /* 0x000e620000000a00 */
[----:B------:R-:W-:Y:S01]  /*0b00*/  IADD3 R15, PT, PT, -R3, R6, RZ ;  /* 0x00000006030f7210 */ /* 0x000fe20007ffe1ff */
[----:B0-----:R-:W2:Y:S06]  /*0b10*/  LDG.E R18, desc[UR8][R10.64] ;  /* 0x000000080a127981 */ /* 0x001eac000c1e1900 */
[----:B------:R-:W0:Y:S01]  /*0b20*/  LDC.64 R16, c[0x0][0x388] ;  /* 0x0000e200ff107b82 */ /* 0x000e220000000a00 */
[----:B-1----:R-:W-:-:S05]  /*0b30*/  IMAD.WIDE R12, R15, 0x4, R12 ;  /* 0x000000040f0c7825 */ /* 0x002fca00078e020c */
[----:B------:R-:W2:Y:S01]  /*0b40*/  LDG.E R21, desc[UR8][R12.64] ;  /* 0x000000080c157981 */ /* 0x000ea2000c1e1900 */
[----:B0-----:R-:W-:Y:S02]  /*0b50*/  IMAD.WIDE R16, R15, 0x4, R16 ;  /* 0x000000040f107825 */ /* 0x001fe400078e0210 */
[----:B------:R-:W0:Y:S03]  /*0b60*/  LDC.64 R14, c[0x0][0x3c8] ;  /* 0x0000f200ff0e7b82 */ /* 0x000e260000000a00 */
[----:B------:R-:W0:Y:S01]  /*0b70*/  LDG.E R19, desc[UR8][R16.64] ;  /* 0x0000000810137981 */ /* 0x000e22000c1e1900 */
[----:B--2---:R-:W-:Y:S02]  /*0b80*/  IMAD.IADD R23, R18, 0x1, R21 ;  /* 0x0000000112177824 */ /* 0x004fe400078e0215 */
[----:B0-----:R-:W-:-:S05]  /*0b90*/  IMAD.WIDE R18, R19, 0x4, R14 ;  /* 0x0000000413127825 */ /* 0x001fca00078e020e */
[----:B------:R0:W-:Y:S04]  /*0ba0*/  REDG.E.MIN.S32.STRONG.GPU desc[UR8][R18.64], R23 ;  /* 0x000000171200798e */ /* 0x0001e8000c92e308 */
[----:B------:R-:W2:Y:S04]  /*0bb0*/  LDG.E R20, desc[UR8][R10.64] ;  /* 0x000000080a147981 */ /* 0x000ea8000c1e1900 */
[----:B------:R-:W2:Y:S04]  /*0bc0*/  LDG.E R25, desc[UR8][R12.64+0x4] ;  /* 0x000004080c197981 */ /* 0x000ea8000c1e1900 */
[----:B------:R-:W3:Y:S01]  /*0bd0*/  LDG.E R21, desc[UR8][R16.64+0x4] ;  /* 0x0000040810157981 */ /* 0x000ee2000c1e1900 */
[----:B--2---:R-:W-:Y:S01]  /*0be0*/  IADD3 R25, PT, PT, R20, R25, RZ ;  /* 0x0000001914197210 */ /* 0x004fe20007ffe0ff */
[----:B---3--:R-:W-:-:S05]  /*0bf0*/  IMAD.WIDE R20, R21, 0x4, R14 ;  /* 0x0000000415147825 */ /* 0x008fca00078e020e */
[----:B------:R1:W-:Y:S04]  /*0c00*/  REDG.E.MIN.S32.STRONG.GPU desc[UR8][R20.64], R25 ;  /* 0x000000191400798e */ /* 0x0003e8000c92e308 */
[----:B------:R-:W2:Y:S04]  /*0c10*/  LDG.E R22, desc[UR8][R10.64] ;  /* 0x000000080a167981 */ /* 0x000ea8000c1e1900 */
[----:B------:R-:W2:Y:S04]  /*0c20*/  LDG.E R29, desc[UR8][R12.64+0x8] ;  /* 0x000008080c1d7981 */ /* 0x000ea8000c1e1900 */
[----:B------:R-:W0:Y:S01]  /*0c30*/  LDG.E R27, desc[UR8][R16.64+0x8] ;  /* 0x00000808101b7981 */ /* 0x000e22000c1e1900 */
[----:B--2---:R-:W-:-:S02]  /*0c40*/  IMAD.IADD R29, R22, 0x1, R29 ;  /* 0x00000001161d7824 */ /* 0x004fc400078e021d */
[----:B0-----:R-:W-:-:S05]  /*0c50*/  IMAD.WIDE R18, R27, 0x4, R14 ;  /* 0x000000041b127825 */ /* 0x001fca00078e020e */
[----:B------:R0:W-:Y:S04]  /*0c60*/  REDG.E.MIN.S32.STRONG.GPU desc[UR8][R18.64], R29 ;  /* 0x0000001d1200798e */ /* 0x0001e8000c92e308 */
[----:B------:R-:W2:Y:S04]  /*0c70*/  LDG.E R22, desc[UR8][R10.64] ;  /* 0x000000080a167981 */ /* 0x000ea8000c1e1900 */
[----:B------:R-:W2:Y:S04]  /*0c80*/  LDG.E R27, desc[UR8][R12.64+0xc] ;  /* 0x00000c080c1b7981 */ /* 0x000ea8000c1e1900 */
[----:B------:R-:W1:Y:S01]  /*0c90*/  LDG.E R23, desc[UR8][R16.64+0xc] ;  /* 0x00000c0810177981 */ /* 0x000e62000c1e1900 */
[----:B--2---:R-:W-:Y:S01]  /*0ca0*/  IADD3 R27, PT, PT, R22, R27, RZ ;  /* 0x0000001b161b7210 */ /* 0x004fe20007ffe0ff */
[----:B-1----:R-:W-:-:S05]  /*0cb0*/  IMAD.WIDE R20, R23, 0x4, R14 ;  /* 0x0000000417147825 */ /* 0x002fca00078e020e */
        /* <DEDUP_REMOVED lines=20> */
[----:B------:R-:W3:Y:S04]  /*0e00*/  LDG.E R25, desc[UR8][R12.64+0x1c] ;  /* 0x00001c080c197981 */ /* 0x000ee8000c1e1900 */
[----:B------:R-:W3:Y:S01]  /*0e10*/  LDG.E R22, desc[UR8][R10.64] ;  /* 0x000000080a167981 */ /* 0x000ee2000c1e1900 */
[----:B--2---:R-:W-:Y:S01]  /*0e20*/  IMAD.WIDE R14, R23, 0x4, R14 ;  /* 0x00000004170e7825 */ /* 0x004fe200078e020e */
[----:B---3--:R-:W-:-:S05]  /*0e30*/  IADD3 R25, PT, PT, R22, R25, RZ ;  /* 0x0000001916197210 */ /* 0x008fca0007ffe0ff */
[----:B------:R1:W-:Y:S01]  /*0e40*/  REDG.E.MIN.S32.STRONG.GPU desc[UR8][R14.64], R25 ;  /* 0x000000190e00798e */ /* 0x0003e2000c92e308 */
[----:B------:R-:W-:-:S07]  /*0e50*/  VIADD R6, R6, 0x8 ;  /* 0x0000000806067836 */ /* 0x000fce0000000000 */
.L_x_8:
[----:B------:R-:W-:Y:S05]  /*0e60*/  BSYNC.RECONVERGENT B2 ;  /* 0x0000000000027941 */ /* 0x000fea0003800200 */
.L_x_7:
[----:B------:R-:W-:Y:S05]  /*0e70*/  @!P1 BRA `(.L_x_3) ;  /* 0x0000000400089947 */ /* 0x000fea0003800000 */
[----:B------:R-:W-:Y:S01]  /*0e80*/  ISETP.GE.U32.AND P0, PT, R7, 0x4, PT ;  /* 0x000000040700780c */ /* 0x000fe20003f06070 */
[----:B------:R-:W-:Y:S01]  /*0e90*/  BSSY.RECONVERGENT B2, `(.L_x_9) ;  /* 0x0000023000027945 */ /* 0x000fe20003800200 */
[----:B------:R-:W-:-:S04]  /*0ea0*/  LOP3.LUT R5, R5, 0x3, RZ, 0xc0, !PT ;  /* 0x0000000305057812 */ /* 0x000fc800078ec0ff */
[----:B------:R-:W-:-:S07]  /*0eb0*/  ISETP.NE.AND P1, PT, R5, RZ, PT ;  /* 0x000000ff0500720c */ /* 0x000fce0003f25270 */
[----:B------:R-:W-:Y:S06]  /*0ec0*/  @!P0 BRA `(.L_x_10) ;  /* 0x00000000007c8947 */ /* 0x000fec0003800000 */
[----:B------:R-:W2:Y:S01]  /*0ed0*/  LDC.64 R12, c[0x0][0x390] ;  /* 0x0000e400ff0c7b82 */ /* 0x000ea20000000a00 */
[----:B------:R-:W-:-:S07]  /*0ee0*/  IADD3 R7, PT, PT, -R3, R6, RZ ;  /* 0x0000000603077210 */ /* 0x000fce0007ffe1ff */
[----:B-1----:R-:W1:Y:S08]  /*0ef0*/  LDC.64 R14, c[0x0][0x388] ;  /* 0x0000e200ff0e7b82 */ /* 0x002e700000000a00 */
[----:B------:R-:W3:Y:S01]  /*0f00*/  LDC.64 R16, c[0x0][0x3c8] ;  /* 0x0000f200ff107b82 */ /* 0x000ee20000000a00 */
[----:B--2---:R-:W-:-:S05]  /*0f10*/  IMAD.WIDE R12, R7, 0x4, R12 ;  /* 0x00000004070c7825 */ /* 0x004fca00078e020c */
[----:B0-----:R-:W2:Y:S01]  /*0f20*/  LDG.E R18, desc[UR8][R12.64] ;  /* 0x000000080c127981 */ /* 0x001ea2000c1e1900 */
[----:B-1----:R-:W-:-:S03]  /*0f30*/  IMAD.WIDE R14, R7, 0x4, R14 ;  /* 0x00000004070e7825 */ /* 0x002fc600078e020e */
[----:B------:R-:W2:Y:S04]  /*0f40*/  LDG.E R7, desc[UR8][R10.64] ;  /* 0x000000080a077981 */ /* 0x000ea8000c1e1900 */
[----:B------:R-:W3:Y:S01]  /*0f50*/  LDG.E R19, desc[UR8][R14.64] ;  /* 0x000000080e137981 */ /* 0x000ee2000c1e1900 */
[----:B--2---:R-:W-:Y:S02]  /*0f60*/  IMAD.IADD R7, R7, 0x1, R18 ;  /* 0x0000000107077824 */ /* 0x004fe400078e0212 */
[----:B---3--:R-:W-:-:S05]  /*0f70*/  IMAD.WIDE R18, R19, 0x4, R16 ;  /* 0x0000000413127825 */ /* 0x008fca00078e0210 */
[----:B------:R0:W-:Y:S04]  /*0f80*/  REDG.E.MIN.S32.STRONG.GPU desc[UR8][R18.64], R7 ;  /* 0x000000071200798e */ /* 0x0001e8000c92e308 */
[----:B------:R-:W2:Y:S04]  /*0f90*/  LDG.E R20, desc[UR8][R10.64] ;  /* 0x000000080a147981 */ /* 0x000ea8000c1e1900 */
[----:B------:R-:W2:Y:S04]  /*0fa0*/  LDG.E R23, desc[UR8][R12.64+0x4] ;  /* 0x000004080c177981 */ /* 0x000ea8000c1e1900 */
[----:B------:R-:W3:Y:S01]  /*0fb0*/  LDG.E R21, desc[UR8][R14.64+0x4] ;  /* 0x000004080e157981 */ /* 0x000ee2000c1e1900 */
[----:B--2---:R-:W-:Y:S01]  /*0fc0*/  IADD3 R23, PT, PT, R20, R23, RZ ;  /* 0x0000001714177210 */ /* 0x004fe20007ffe0ff */
[----:B---3--:R-:W-:-:S05]  /*0fd0*/  IMAD.WIDE R20, R21, 0x4, R16 ;  /* 0x0000000415147825 */ /* 0x008fca00078e0210 */
[----:B------:R2:W-:Y:S04]  /*0fe0*/  REDG.E.MIN.S32.STRONG.GPU desc[UR8][R20.64], R23 ;  /* 0x000000171400798e */ /* 0x0005e8000c92e308 */
[----:B------:R-:W3:Y:S04]  /*0ff0*/  LDG.E R22, desc[UR8][R10.64] ;  /* 0x000000080a167981 */ /* 0x000ee8000c1e1900 */
[----:B------:R-:W3:Y:S04]  /*1000*/  LDG.E R27, desc[UR8][R12.64+0x8] ;  /* 0x000008080c1b7981 */ /* 0x000ee8000c1e1900 */
[----:B------:R-:W0:Y:S01]  /*1010*/  LDG.E R25, desc[UR8][R14.64+0x8] ;  /* 0x000008080e197981 */ /* 0x000e22000c1e1900 */
[----:B---3--:R-:W-:Y:S01]  /*1020*/  IADD3 R27, PT, PT, R22, R27, RZ ;  /* 0x0000001b161b7210 */ /* 0x008fe20007ffe0ff */
[----:B0-----:R-:W-:-:S05]  /*1030*/  IMAD.WIDE R18, R25, 0x4, R16 ;  /* 0x0000000419127825 */ /* 0x001fca00078e0210 */
[----:B------:R2:W-:Y:S04]  /*1040*/  REDG.E.MIN.S32.STRONG.GPU desc[UR8][R18.64], R27 ;  /* 0x0000001b1200798e */ /* 0x0005e8000c92e308 */
[----:B------:R-:W3:Y:S04]  /*1050*/  LDG.E R7, desc[UR8][R14.64+0xc] ;  /* 0x00000c080e077981 */ /* 0x000ee8000c1e1900 */
[----:B------:R-:W4:Y:S04]  /*1060*/  LDG.E R25, desc[UR8][R12.64+0xc] ;  /* 0x00000c080c197981 */ /* 0x000f28000c1e1900 */
[----:B------:R-:W4:Y:S01]  /*1070*/  LDG.E R22, desc[UR8][R10.64] ;  /* 0x000000080a167981 */ /* 0x000f22000c1e1900 */
[----:B---3--:R-:W-:-:S04]  /*1080*/  IMAD.WIDE R16, R7, 0x4, R16 ;  /* 0x0000000407107825 */ /* 0x008fc800078e0210 */
[----:B----4-:R-:W-:-:S05]  /*1090*/  IMAD.IADD R25, R22, 0x1, R25 ;  /* 0x0000000116197824 */ /* 0x010fca00078e0219 */
[----:B------:R2:W-:Y:S01]  /*10a0*/  REDG.E.MIN.S32.STRONG.GPU desc[UR8][R16.64], R25 ;  /* 0x000000191000798e */ /* 0x0005e2000c92e308 */
[----:B------:R-:W-:-:S07]  /*10b0*/  IADD3 R6, PT, PT, R6, 0x4, RZ ;  /* 0x0000000406067810 */ /* 0x000fce0007ffe0ff */
.L_x_10:
[----:B------:R-:W-:Y:S05]  /*10c0*/  BSYNC.RECONVERGENT B2 ;  /* 0x0000000000027941 */ /* 0x000fea0003800200 */
.L_x_9:
[----:B------:R-:W-:Y:S05]  /*10d0*/  @!P1 BRA `(.L_x_3) ;  /* 0x0000000000709947 */ /* 0x000fea0003800000 */
[----:B------:R-:W3:Y:S01]  /*10e0*/  LDC.64 R12, c[0x0][0x390] ;  /* 0x0000e400ff0c7b82 */ /* 0x000ee20000000a00 */
[----:B--2---:R-:W-:Y:S01]  /*10f0*/  IADD3 R17, PT, PT, -R3, R6, RZ ;  /* 0x0000000603117210 */ /* 0x004fe20007ffe1ff */
[----:B------:R-:W2:Y:S06]  /*1100*/  LDG.E R16, desc[UR8][R10.64] ;  /* 0x000000080a107981 */ /* 0x000eac000c1e1900 */
[----:B-1----:R-:W1:Y:S01]  /*1110*/  LDC.64 R14, c[0x0][0x388] ;  /* 0x0000e200ff0e7b82 */ /* 0x002e620000000a00 */
[----:B---3--:R-:W-:-:S07]  /*1120*/  IMAD.WIDE R6, R17, 0x4, R12 ;  /* 0x0000000411067825 */ /* 0x008fce00078e020c */
[----:B------:R-:W3:Y:S01]  /*1130*/  LDC.64 R12, c[0x0][0x3c8] ;  /* 0x0000f200ff0c7b82 */ /* 0x000ee20000000a00 */
[----:B0-----:R-:W2:Y:S01]  /*1140*/  LDG.E R19, desc[UR8][R6.64] ;  /* 0x0000000806137981 */ /* 0x001ea2000c1e1900 */
[----:B-1----:R-:W-:-:S05]  /*1150*/  IMAD.WIDE R14, R17, 0x4, R14 ;  /* 0x00000004110e7825 */ /* 0x002fca00078e020e */
[----:B------:R-:W3:Y:S01]  /*1160*/  LDG.E R17, desc[UR8][R14.64] ;  /* 0x000000080e117981 */ /* 0x000ee2000c1e1900 */
[----:B------:R-:W-:Y:S01]  /*1170*/  ISETP.NE.AND P0, PT, R5, 0x1, PT ;  /* 0x000000010500780c */ /* 0x000fe20003f05270 */
[----:B--2---:R-:W-:Y:S02]  /*1180*/  IMAD.IADD R19, R16, 0x1, R19 ;  /* 0x0000000110137824 */ /* 0x004fe400078e0213 */
[----:B---3--:R-:W-:-:S05]  /*1190*/  IMAD.WIDE R16, R17, 0x4, R12 ;  /* 0x0000000411107825 */ /* 0x008fca00078e020c */
[----:B------:R3:W-:Y:S05]  /*11a0*/  REDG.E.MIN.S32.STRONG.GPU desc[UR8][R16.64], R19 ;  /* 0x000000131000798e */ /* 0x0007ea000c92e308 */
[----:B------:R-:W-:Y:S05]  /*11b0*/  @!P0 BRA `(.L_x_3) ;  /* 0x0000000000388947 */ /* 0x000fea0003800000 */
[----:B---3--:R-:W2:Y:S04]  /*11c0*/  LDG.E R16, desc[UR8][R10.64] ;  /* 0x000000080a107981 */ /* 0x008ea8000c1e1900 */
[----:B------:R-:W2:Y:S04]  /*11d0*/  LDG.E R19, desc[UR8][R6.64+0x4] ;  /* 0x0000040806137981 */ /* 0x000ea8000c1e1900 */
[----:B------:R-:W3:Y:S01]  /*11e0*/  LDG.E R17, desc[UR8][R14.64+0x4] ;  /* 0x000004080e117981 */ /* 0x000ee2000c1e1900 */
[----:B------:R-:W-:Y:S02]  /*11f0*/  ISETP.NE.AND P0, PT, R5, 0x2, PT ;  /* 0x000000020500780c */ /* 0x000fe40003f05270 */
[----:B--2---:R-:W-:Y:S01]  /*1200*/  IADD3 R19, PT, PT, R16, R19, RZ ;  /* 0x0000001310137210 */ /* 0x004fe20007ffe0ff */
[----:B---3--:R-:W-:-:S05]  /*1210*/  IMAD.WIDE R16, R17, 0x4, R12 ;  /* 0x0000000411107825 */ /* 0x008fca00078e020c */
[----:B------:R4:W-:Y:S05]  /*1220*/  REDG.E.MIN.S32.STRONG.GPU desc[UR8][R16.64], R19 ;  /* 0x000000131000798e */ /* 0x0009ea000c92e308 */
[----:B------:R-:W-:Y:S05]  /*1230*/  @!P0 BRA `(.L_x_3) ;  /* 0x0000000000188947 */ /* 0x000fea0003800000 */
[----:B------:R-:W2:Y:S04]  /*1240*/  LDG.E R15, desc[UR8][R14.64+0x8] ;  /* 0x000008080e0f7981 */ /* 0x000ea8000c1e1900 */
[----:B------:R-:W3:Y:S04]  /*1250*/  LDG.E R10, desc[UR8][R10.64] ;  /* 0x000000080a0a7981 */ /* 0x000ee8000c1e1900 */
[----:B------:R-:W3:Y:S01]  /*1260*/  LDG.E R7, desc[UR8][R6.64+0x8] ;  /* 0x0000080806077981 */ /* 0x000ee2000c1e1900 */
[----:B--2---:R-:W-:Y:S01]  /*1270*/  IMAD.WIDE R12, R15, 0x4, R12 ;  /* 0x000000040f0c7825 */ /* 0x004fe200078e020c */
[----:B---3--:R-:W-:-:S05]  /*1280*/  IADD3 R5, PT, PT, R10, R7, RZ ;  /* 0x000000070a057210 */ /* 0x008fca0007ffe0ff */
[----:B------:R0:W-:Y:S02]  /*1290*/  REDG.E.MIN.S32.STRONG.GPU desc[UR8][R12.64], R5 ;  /* 0x000000050c00798e */ /* 0x0001e4000c92e308 */
.L_x_3:
[----:B------:R-:W-:Y:S05]  /*12a0*/  BSYNC.RECONVERGENT B0 ;  /* 0x0000000000007941 */ /* 0x000fea0003800200 */
.L_x_2:
[----:B0-----:R-:W5:Y:S01]  /*12b0*/  LDG.E R5, desc[UR8][R8.64] ;  /* 0x0000000808057981 */ /* 0x001f62000c1e1900 */
[----:B------:R-:W-:-:S05]  /*12c0*/  VIADD R4, R4, UR4 ;  /* 0x0000000404047c36 */ /* 0x000fca0008000000 */
[----:B-----5:R-:W-:-:S13]  /*12d0*/  ISETP.GE.AND P0, PT, R4, R5, PT ;  /* 0x000000050400720c */ /* 0x020fda0003f06270 */
[----:B------:R-:W-:Y:S05]  /*12e0*/  @!P0 BRA `(.L_x_11) ;  /* 0xffffffec009c8947 */ /* 0x000fea000383ffff */
.L_x_1:
[----:B------:R-:W-:Y:S05]  /*12f0*/  BSYNC.RECONVERGENT B1 ;  /* 0x0000000000017941 */ /* 0x000fea0003800200 */
.L_x_0:
[----:B------:R-:W-:Y:S06]  /*1300*/  BAR.SYNC.DEFER_BLOCKING 0x0 ;  /* 0x0000000000007b1d */ /* 0x000fec0000010000 */
[----:B------:R-:W2:Y:S02]  /*1310*/  LDG.E R3, desc[UR8][R8.64] ;  /* 0x0000000808037981 */ /* 0x000ea4000c1e1900 */
[----:B--2---:R-:W-:-:S13]  /*1320*/  ISETP.GE.AND P0, PT, R2, R3, PT ;  /* 0x000000030200720c */ /* 0x004fda0003f06270 */
[----:B------:R-:W-:Y:S05]  /*1330*/  @P0 EXIT ;  /* 0x000000000000094d */ /* 0x000fea0003800000 */
[----:B------:R-:W0:Y:S01]  /*1340*/  LDC.64 R4, c[0x0][0x380] ;  /* 0x0000e000ff047b82 */ /* 0x000e220000000a00 */
[----:B-1-34-:R-:W-:Y:S02]  /*1350*/  MOV R19, R3 ;  /* 0x0000000300137202 */ /* 0x01afe40000000f00 */
[----:B-----5:R-:W-:-:S05]  /*1360*/  IADD3 R3, PT, PT, R0, -0x1, RZ ;  /* 0xffffffff00037810 */ /* 0x020fca0007ffe0ff */
[----:B------:R-:W1:Y:S08]  /*1370*/  LDC.64 R6, c[0x0][0x3b8] ;  /* 0x0000ee00ff067b82 */ /* 0x000e700000000a00 */
[----:B------:R-:W2:Y:S08]  /*1380*/  LDC.64 R8, c[0x0][0x3c0] ;  /* 0x0000f000ff087b82 */ /* 0x000eb00000000a00 */
[----:B------:R-:W3:Y:S02]  /*1390*/  LDC.64 R10, c[0x0][0x3c8] ;  /* 0x0000f200ff0a7b82 */ /* 0x000ee40000000a00 */
.L_x_14:
[----:B---3--:R-:W-:-:S04]  /*13a0*/  IMAD.WIDE.U32 R12, R2, 0x4, R10 ;  /* 0x00000004020c7825 */ /* 0x008fc800078e000a */
[----:B--2---:R-:W-:Y:S01]  /*13b0*/  IMAD.WIDE.U32 R16, R2, 0x4, R8 ;  /* 0x0000000402107825 */ /* 0x004fe200078e0008 */
[----:B------:R-:W2:Y:S04]  /*13c0*/  LDG.E R21, desc[UR8][R12.64] ;  /* 0x000000080c157981 */ /* 0x000ea8000c1e1900 */
[----:B------:R-:W2:Y:S01]  /*13d0*/  LDG.E R14, desc[UR8][R16.64] ;  /* 0x00000008100e7981 */ /* 0x000ea2000c1e1900 */
[----:B------:R-:W-:Y:S01]  /*13e0*/  BSSY.RECONVERGENT B0, `(.L_x_12) ;  /* 0x0000037000007945 */ /* 0x000fe20003800200 */
[----:B--2---:R-:W-:-:S13]  /*13f0*/  ISETP.GE.AND P0, PT, R21, R14, PT ;  /* 0x0000000e1500720c */ /* 0x004fda0003f06270 */
[----:B------:R-:W-:Y:S05]  /*1400*/  @P0 BRA `(.L_x_13) ;  /* 0x0000000000d00947 */ /* 0x000fea0003800000 */
[----:B0-----:R-:W-:Y:S01]  /*1410*/  IMAD.WIDE.U32 R18, R2, 0x4, R4 ;  /* 0x0000000402127825 */ /* 0x001fe200078e0004 */
[----:B------:R0:W-:Y:S04]  /*1420*/  STG.E desc[UR8][R16.64], R21 ;  /* 0x0000001510007986 */ /* 0x0001e8000c101908 */
[----:B------:R-:W2:Y:S04]  /*1430*/  LDG.E R14, desc[UR8][R18.64+0x4] ;  /* 0x00000408120e7981 */ /* 0x000ea8000c1e1900 */
[----:B------:R3:W4:Y:S01]  /*1440*/  LDG.E R13, desc[UR8][R18.64] ;  /* 0x00000008120d7981 */ /* 0x000722000c1e1900 */
[----:B------:R-:W-:-:S02]  /*1450*/  IABS R12, R0 ;  /* 0x00000000000c7213 */ /* 0x000fc40000000000 */
[----:B0-----:R-:W-:Y:S02]  /*1460*/  IABS R21, R0 ;  /* 0x0000000000157213 */ /* 0x001fe40000000000 */
[----:B------:R-:W0:Y:S08]  /*1470*/  I2F.RP R20, R12 ;  /* 0x0000000c00147306 */ /* 0x000e300000209400 */
[----:B0-----:R-:W0:Y:S02]  /*1480*/  MUFU.RCP R20, R20 ;  /* 0x0000001400147308 */ /* 0x001e240000001000 */
[----:B0-----:R-:W-:-:S06]  /*1490*/  VIADD R15, R20, 0xffffffe ;  /* 0x0ffffffe140f7836 */ /* 0x001fcc0000000000 */
[----:B------:R-:W0:Y:S02]  /*14a0*/  F2I.FTZ.U32.TRUNC.NTZ R15, R15 ;  /* 0x0000000f000f7305 */ /* 0x000e24000021f000 */
[----:B0-----:R-:W-:-:S05]  /*14b0*/  IADD3 R23, PT, PT, RZ, -R15, RZ ;  /* 0x8000000fff177210 */ /* 0x001fca0007ffe0ff */
[----:B---3--:R-:W-:Y:S02]  /*14c0*/  IMAD R19, R23, R12, RZ ;  /* 0x0000000c17137224 */ /* 0x008fe400078e02ff */
[----:B------:R-:W-:Y:S01]  /*14d0*/  HFMA2 R23, -RZ, RZ, 0, 5.9604644775390625e-08 ;  /* 0x00000001ff177431 */ /* 0x000fe200000001ff */
[----:B--2---:R-:W-:Y:S01]  /*14e0*/  IADD3 R17, PT, PT, R3, R14, RZ ;  /* 0x0000000e03117210 */ /* 0x004fe20007ffe0ff */
[----:B------:R-:W-:-:S03]  /*14f0*/  IMAD.MOV.U32 R14, RZ, RZ, RZ ;  /* 0x000000ffff0e7224 */ /* 0x000fc600078e00ff */
[----:B------:R-:W-:Y:S01]  /*1500*/  IABS R16, R17 ;  /* 0x0000001100107213 */ /* 0x000fe20000000000 */
[----:B------:R-:W-:Y:S01]  /*1510*/  IMAD.HI.U32 R14, R15, R19, R14 ;  /* 0x000000130f0e7227 */ /* 0x000fe200078e000e */
[----:B----4-:R-:W-:Y:S02]  /*1520*/  IABS R18, R13 ;  /* 0x0000000d00127213 */ /* 0x010fe40000000000 */
[----:B------:R-:W-:Y:S02]  /*1530*/  MOV R15, R16 ;  /* 0x00000010000f7202 */ /* 0x000fe40000000f00 */
[----:B------:R-:W-:Y:S01]  /*1540*/  IADD3 R19, PT, PT, RZ, -R21, RZ ;  /* 0x80000015ff137210 */ /* 0x000fe20007ffe0ff */
[----:B------:R-:W-:Y:S01]  /*1550*/  IMAD.MOV.U32 R21, RZ, RZ, R18 ;  /* 0x000000ffff157224 */ /* 0x000fe200078e0012 */
[-C--:B------:R-:W-:Y:S01]  /*1560*/  LOP3.LUT R17, R17, R0.reuse, RZ, 0x3c, !PT ;  /* 0x0000000011117212 */ /* 0x080fe200078e3cff */
[----:B------:R-:W-:Y:S01]  /*1570*/  IMAD.HI.U32 R16, R14, R15, RZ ;  /* 0x0000000f0e107227 */ /* 0x000fe200078e00ff */
[----:B------:R-:W-:-:S02]  /*1580*/  LOP3.LUT R13, R13, R0, RZ, 0x3c, !PT ;  /* 0x000000000d0d7212 */ /* 0x000fc400078e3cff */
[----:B------:R-:W-:Y:S01]  /*1590*/  ISETP.GE.AND P0, PT, R17, RZ, PT ;  /* 0x000000ff1100720c */ /* 0x000fe20003f06270 */
[----:B------:R-:W-:Y:S01]  /*15a0*/  IMAD.HI.U32 R18, R14, R21, RZ ;  /* 0x000000150e127227 */ /* 0x000fe200078e00ff */
[----:B------:R-:W-:Y:S02]  /*15b0*/  ISETP.GE.AND P1, PT, R13, RZ, PT ;  /* 0x000000ff0d00720c */ /* 0x000fe40003f26270 */
[----:B------:R-:W-:Y:S01]  /*15c0*/  LOP3.LUT R17, RZ, R0, RZ, 0x33, !PT ;  /* 0x00000000ff117212 */ /* 0x000fe200078e33ff */
[-C--:B------:R-:W-:Y:S02]  /*15d0*/  IMAD R15, R16, R19.reuse, R15 ;  /* 0x00000013100f7224 */ /* 0x080fe400078e020f */
[----:B------:R-:W-:-:S03]  /*15e0*/  IMAD R19, R18, R19, R21 ;  /* 0x0000001312137224 */ /* 0x000fc600078e0215 */
[C---:B------:R-:W-:Y:S02]  /*15f0*/  ISETP.GT.U32.AND P4, PT, R12.reuse, R15, PT ;  /* 0x0000000f0c00720c */ /* 0x040fe40003f84070 */
[----:B------:R-:W-:-:S11]  /*1600*/  ISETP.GT.U32.AND P5, PT, R12, R19, PT ;  /* 0x000000130c00720c */ /* 0x000fd60003fa4070 */
[-C--:B------:R-:W-:Y:S01]  /*1610*/  @!P4 IADD3 R15, PT, PT, R15, -R12.reuse, RZ ;  /* 0x8000000c0f0fc210 */ /* 0x080fe20007ffe0ff */
[----:B------:R-:W-:Y:S01]  /*1620*/  @!P4 VIADD R16, R16, 0x1 ;  /* 0x000000011010c836 */ /* 0x000fe20000000000 */
[-C--:B------:R-:W-:Y:S02]  /*1630*/  @!P5 IADD3 R19, PT, PT, R19, -R12.reuse, RZ ;  /* 0x8000000c1313d210 */ /* 0x080fe40007ffe0ff */
[-C--:B------:R-:W-:Y:S02]  /*1640*/  ISETP.GE.U32.AND P2, PT, R15, R12.reuse, PT ;  /* 0x0000000c0f00720c */ /* 0x080fe40003f46070 */
[----:B------:R-:W-:Y:S01]  /*1650*/  ISETP.GE.U32.AND P3, PT, R19, R12, PT ;  /* 0x0000000c1300720c */ /* 0x000fe20003f66070 */
[----:B------:R-:W0:Y:S01]  /*1660*/  LDC.64 R14, c[0x0][0x3a0] ;  /* 0x0000e800ff0e7b82 */ /* 0x000e220000000a00 */
[----:B------:R-:W-:-:S07]  /*1670*/  @!P5 IADD3 R18, PT, PT, R18, 0x1, RZ ;  /* 0x000000011212d810 */ /* 0x000fce0007ffe0ff */
[----:B------:R-:W2:Y:S02]  /*1680*/  LDC.64 R12, c[0x0][0x398] ;  /* 0x0000e600ff0c7b82 */ /* 0x000ea40000000a00 */
[----:B------:R-:W-:Y:S02]  /*1690*/  @P2 IADD3 R16, PT, PT, R16, 0x1, RZ ;  /* 0x0000000110102810 */ /* 0x000fe40007ffe0ff */
[----:B------:R-:W-:Y:S01]  /*16a0*/  @P3 VIADD R18, R18, 0x1 ;  /* 0x0000000112123836 */ /* 0x000fe20000000000 */
[----:B------:R-:W-:Y:S02]  /*16b0*/  ISETP.NE.AND P2, PT, R0, RZ, PT ;  /* 0x000000ff0000720c */ /* 0x000fe40003f45270 */
[----:B------:R-:W-:Y:S02]  /*16c0*/  @!P0 IADD3 R16, PT, PT, -R16, RZ, RZ ;  /* 0x000000ff10108210 */ /* 0x000fe40007ffe1ff */
[----:B------:R-:W-:Y:S02]  /*16d0*/  @!P1 IADD3 R18, PT, PT, -R18, RZ, RZ ;  /* 0x000000ff12129210 */ /* 0x000fe40007ffe1ff */
[----:B------:R-:W-:-:S02]  /*16e0*/  SEL R16, R17, R16, !P2 ;  /* 0x0000001011107207 */ /* 0x000fc40005000000 */
[----:B------:R-:W-:-:S05]  /*16f0*/  SEL R17, R17, R18, !P2 ;  /* 0x0000001211117207 */ /* 0x000fca0005000000 */
[----:B------:R-:W-:Y:S02]  /*1700*/  IMAD.IADD R21, R16, 0x1, -R17 ;  /* 0x0000000110157824 */ /* 0x000fe400078e0a11 */
[----:B-1----:R-:W-:-:S05]  /*1710*/  IMAD.WIDE.U32 R16, R2, 0x4, R6 ;  /* 0x0000000402107825 */ /* 0x002fca00078e0006 */
[----:B------:R3:W-:Y:S04]  /*1720*/  STG.E desc[UR8][R16.64], R21 ;  /* 0x0000001510007986 */ /* 0x0007e8000c101908 */
[----:B0-----:R3:W-:Y:S04]  /*1730*/  STG.E desc[UR8][R14.64], R23 ;  /* 0x000000170e007986 */ /* 0x0017e8000c101908 */
[----:B--2---:R3:W5:Y:S02]  /*1740*/  LDG.E R19, desc[UR8][R12.64] ;  /* 0x000000080c137981 */ /* 0x004764000c1e1900 */
.L_x_13:
[----:B------:R-:W-:Y:S05]  /*1750*/  BSYNC.RECONVERGENT B0 ;  /* 0x0000000000007941 */ /* 0x000fea0003800200 */
.L_x_12:
[----:B------:R-:W-:-:S04]  /*1760*/  IADD3 R2, PT, PT, R2, UR4, RZ ;  /* 0x0000000402027c10 */ /* 0x000fc8000fffe0ff */
[----:B-----5:R-:W-:-:S13]  /*1770*/  ISETP.GE.AND P0, PT, R2, R19, PT ;  /* 0x000000130200720c */ /* 0x020fda0003f06270 */
[----:B------:R-:W-:Y:S05]  /*1780*/  @!P0 BRA `(.L_x_14) ;  /* 0xfffffffc00048947 */ /* 0x000fea000383ffff */
[----:B------:R-:W-:Y:S05]  /*1790*/  EXIT ;  /* 0x000000000000794d */ /* 0x000fea0003800000 */
.L_x_15:
[----:B------:R-:W-:-:S00]  /*17a0*/  BRA `(.L_x_15) ;  /* 0xfffffffc00fc7947 */ /* 0x000fc0000383ffff */
[----:B------:R-:W-:-:S00]  /*17b0*/  NOP ;  /* 0x0000000000007918 */ /* 0x000fc00000000000 */
        /* <DEDUP_REMOVED lines=12> */
.L_x_31:


//--------------------- .text._Z8dijkstraPiS_S_S_S_S_S_ --------------------------
	.section	.text._Z8dijkstraPiS_S_S_S_S_S_,"ax",@progbits
	.align	128
        .global         _Z8dijkstraPiS_S_S_S_S_S_
        .type           _Z8dijkstraPiS_S_S_S_S_S_,@function
        .size           _Z8dijkstraPiS_S_S_S_S_S_,(.L_x_32 - _Z8dijkstraPiS_S_S_S_S_S_)
        .other          _Z8dijkstraPiS_S_S_S_S_S_,@"STO_CUDA_ENTRY STV_DEFAULT"
_Z8dijkstraPiS_S_S_S_S_S_:
.text._Z8dijkstraPiS_S_S_S_S_S_:
[----:B------:R-:W-:Y:S08]  /*0000*/  LDC R1, c[0x0][0x37c] ;  /* 0x0000df00ff017b82 */ /* 0x000ff00000000800 */
[----:B------:R-:W0:Y:S01]  /*0010*/  LDC.64 R2, c[0x0][0x398] ;  /* 0x0000e600ff027b82 */ /* 0x000e220000000a00 */
[----:B------:R-:W0:Y:S02]  /*0020*/  LDCU.64 UR10, c[0x0][0x358] ;  /* 0x00006b00ff0a77ac */ /* 0x000e240008000a00 */
[----:B0-----:R0:W2:Y:S05]  /*0030*/  LDG.E R2, desc[UR10][R2.64] ;  /* 0x0000000a02027981 */ /* 0x0010aa000c1e1900 */
[----:B------:R-:W-:Y:S01]  /*0040*/  S2UR UR4, SR_CTAID.Y ;  /* 0x00000000000479c3 */ /* 0x000fe20000002600 */
[----:B------:R-:W1:Y:S01]  /*0050*/  LDCU UR12, c[0x0][0x360] ;  /* 0x00006c00ff0c77ac */ /* 0x000e620008000800 */
[----:B------:R-:W3:Y:S01]  /*0060*/  S2R R0, SR_TID.Z ;  /* 0x0000000000007919 */ /* 0x000ee20000002300 */
[----:B------:R-:W3:Y:S01]  /*0070*/  LDCU UR13, c[0x0][0x364] ;  /* 0x00006c80ff0d77ac */ /* 0x000ee20008000800 */
[----:B------:R-:W3:Y:S04]  /*0080*/  S2R R5, SR_TID.Y ;  /* 0x0000000000057919 */ /* 0x000ee80000002200 */
[----:B------:R-:W4:Y:S01]  /*0090*/  S2UR UR9, SR_CTAID.X ;  /* 0x00000000000979c3 */ /* 0x000f220000002500 */
[----:B------:R-:W5:Y:S01]  /*00a0*/  LDCU UR5, c[0x0][0x368] ;  /* 0x00006d00ff0577ac */ /* 0x000f620008000800 */
[----:B0-----:R-:W0:Y:S01]  /*00b0*/  S2R R3, SR_TID.X ;  /* 0x0000000000037919 */ /* 0x001e220000002100 */
[----:B------:R-:W4:Y:S05]  /*00c0*/  LDCU UR6, c[0x0][0x370] ;  /* 0x00006e00ff0677ac */ /* 0x000f2a0008000800 */
[----:B------:R-:W1:Y:S01]  /*00d0*/  S2UR UR8, SR_CTAID.Z ;  /* 0x00000000000879c3 */ /* 0x000e620000002700 */
[----:B------:R-:W5:Y:S01]  /*00e0*/  LDCU UR7, c[0x0][0x374] ;  /* 0x00006e80ff0777ac */ /* 0x000f620008000800 */
[----:B----4-:R-:W-:-:S02]  /*00f0*/  UIMAD UR4, UR6, UR4, UR9 ;  /* 0x00000004060472a4 */ /* 0x010fc4000f8e0209 */
[----:B-----5:R-:W-:Y:S01]  /*0100*/  UIMAD UR6, UR6, UR7, URZ ;  /* 0x00000007060672a4 */ /* 0x020fe2000f8e02ff */
[----:B---3--:R-:W-:-:S03]  /*0110*/  IMAD R0, R0, UR13, R5 ;  /* 0x0000000d00007c24 */ /* 0x008fc6000f8e0205 */
[----:B-1----:R-:W-:Y:S02]  /*0120*/  UIMAD UR7, UR6, UR8, UR4 ;  /* 0x00000008060772a4 */ /* 0x002fe4000f8e0204 */
[----:B------:R-:W-:-:S04]  /*0130*/  UIMAD UR4, UR12, UR13, URZ ;  /* 0x0000000d0c0472a4 */ /* 0x000fc8000f8e02ff */
[----:B------:R-:W-:Y:S01]  /*0140*/  UIMAD UR5, UR4, UR5, URZ ;  /* 0x00000005040572a4 */ /* 0x000fe2000f8e02ff */
[----:B--2---:R-:W-:-:S13]  /*0150*/  ISETP.LE.AND P0, PT, R2, UR7, PT ;  /* 0x0000000702007c0c */ /* 0x004fda000bf03270 */
[----:B0-----:R-:W-:Y:S05]  /*0160*/  @P0 EXIT ;  /* 0x000000000000094d */ /* 0x001fea0003800000 */
[----:B------:R-:W-:Y:S02]  /*0170*/  IMAD R0, R0, UR12, R3 ;  /* 0x0000000c00007c24 */ /* 0x000fe4000f8e0203 */
[----:B------:R-:W-:-:S07]  /*0180*/  IMAD.MOV.U32 R5, RZ, RZ, R2 ;  /* 0x000000ffff057224 */ /* 0x000fce00078e0002 */
.L_x_29:
[----:B------:R-:W-:-:S13]  /*0190*/  ISETP.GE.AND P0, PT, R5, 0x1, PT ;  /* 0x000000010500780c */ /* 0x000fda0003f06270 */
[----:B-12---:R-:W-:Y:S05]  /*01a0*/  @!P0 BRA `(.L_x_16) ;  /* 0x00000004007c8947 */ /* 0x006fea0003800000 */
[----:B------:R-:W-:Y:S01]  /*01b0*/  IMAD R2, R5, UR7, RZ ;  /* 0x0000000705027c24 */ /* 0x000fe2000f8e02ff */
[----:B------:R-:W-:-:S06]  /*01c0*/  UMOV UR4, URZ ;  /* 0x000000ff00047c82 */ /* 0x000fcc0008000000 */
.L_x_28:
[----:B------:R-:W0:Y:S01]  /*01d0*/  S2UR UR9, SR_CgaCtaId ;  /* 0x00000000000979c3 */ /* 0x000e220000008800 */
[----:B------:R-:W-:Y:S01]  /*01e0*/  ISETP.GE.AND P0, PT, R0, R5, PT ;  /* 0x000000050000720c */ /* 0x000fe20003f06270 */
[----:B------:R-:W-:Y:S01]  /*01f0*/  UMOV UR8, 0x400 ;  /* 0x0000040000087882 */ /* 0x000fe20000000000 */
[----:B------:R-:W-:Y:S01]  /*0200*/  BSSY.RECONVERGENT B0, `(.L_x_17) ;  /* 0x000002d000007945 */ /* 0x000fe20003800200 */
[----:B0-----:R-:W-:-:S09]  /*0210*/  ULEA UR8, UR9, UR8, 0x18 ;  /* 0x0000000809087291 */ /* 0x001fd2000f8ec0ff */
[----:B------:R-:W-:Y:S01]  /*0220*/  STS [UR8], RZ ;  /* 0x000000ffff007988 */ /* 0x000fe20008000808 */
[----:B-12---:R-:W-:Y:S05]  /*0230*/  @P0 BRA `(.L_x_18) ;  /* 0x0000000000a40947 */ /* 0x006fea0003800000 */
[----:B------:R-:W-:-:S07]  /*0240*/  MOV R3, R0 ;  /* 0x0000000000037202 */ /* 0x000fce0000000f00 */
.L_x_22:
[----:B------:R-:W0:Y:S01]  /*0250*/  LDC.64 R4, c[0x0][0x3a0] ;  /* 0x0000e800ff047b82 */ /* 0x000e220000000a00 */
[----:B------:R-:W-:-:S04]  /*0260*/  IMAD.IADD R13, R2, 0x1, R3 ;  /* 0x00000001020d7824 */ /* 0x000fc800078e0203 */
[----:B0-----:R-:W-:-:S05]  /*0270*/  IMAD.WIDE R6, R13, 0x4, R4 ;  /* 0x000000040d067825 */ /* 0x001fca00078e0204 */
[----:B------:R-:W2:Y:S01]  /*0280*/  LDG.E R4, desc[UR10][R6.64] ;  /* 0x0000000a06047981 */ /* 0x000ea2000c1e1900 */
[----:B------:R-:W-:Y:S01]  /*0290*/  BSSY.RECONVERGENT B1, `(.L_x_19) ;  /* 0x000001e000017945 */ /* 0x000fe20003800200 */
[----:B--2---:R-:W-:-:S13]  /*02a0*/  ISETP.NE.AND P0, PT, R4, RZ, PT ;  /* 0x000000ff0400720c */ /* 0x004fda0003f05270 */
[----:B------:R-:W-:Y:S05]  /*02b0*/  @P0 BRA `(.L_x_20) ;  /* 0x00000000006c0947 */ /* 0x000fea0003800000 */
[----:B------:R-:W0:Y:S01]  /*02c0*/  LDC.64 R4, c[0x0][0x380] ;  /* 0x0000e000ff047b82 */ /* 0x000e220000000a00 */
[----:B------:R-:W-:-:S05]  /*02d0*/  HFMA2 R11, -RZ, RZ, 0, 5.9604644775390625e-08 ;  /* 0x00000001ff0b7431 */ /* 0x000fca00000001ff */
[----:B------:R1:W-:Y:S01]  /*02e0*/  STG.E desc[UR10][R6.64], R11 ;  /* 0x0000000b06007986 */ /* 0x0003e2000c10190a */
[----:B0-----:R-:W-:-:S05]  /*02f0*/  IMAD.WIDE.U32 R4, R3, 0x4, R4 ;  /* 0x0000000403047825 */ /* 0x001fca00078e0004 */
[----:B------:R-:W2:Y:S04]  /*0300*/  LDG.E R8, desc[UR10][R4.64] ;  /* 0x0000000a04087981 */ /* 0x000ea8000c1e1900 */
[----:B------:R-:W2:Y:S02]  /*0310*/  LDG.E R9, desc[UR10][R4.64+0x4] ;  /* 0x0000040a04097981 */ /* 0x000ea4000c1e1900 */
[----:B--2---:R-:W-:-:S13]  /*0320*/  ISETP.GE.AND P0, PT, R8, R9, PT ;  /* 0x000000090800720c */ /* 0x004fda0003f06270 */
[----:B-1----:R-:W-:Y:S05]  /*0330*/  @P0 BRA `(.L_x_20) ;  /* 0x00000000004c0947 */ /* 0x002fea0003800000 */
[----:B------:R-:W0:Y:S01]  /*0340*/  LDC.64 R6, c[0x0][0x3a8] ;  /* 0x0000ea00ff067b82 */ /* 0x000e220000000a00 */
[----:B------:R-:W-:Y:S02]  /*0350*/  IMAD.MOV.U32 R15, RZ, RZ, R8 ;  /* 0x000000ffff0f7224 */ /* 0x000fe400078e0008 */
[----:B0-----:R-:W-:-:S07]  /*0360*/  IMAD.WIDE R6, R13, 0x4, R6 ;  /* 0x000000040d067825 */ /* 0x001fce00078e0206 */
.L_x_21:
[----:B------:R-:W0:Y:S01]  /*0370*/  LDC.64 R10, c[0x0][0x388] ;  /* 0x0000e200ff0a7b82 */ /* 0x000e220000000a00 */
[----:B------:R-:W2:Y:S07]  /*0380*/  LDG.E R14, desc[UR10][R6.64] ;  /* 0x0000000a060e7981 */ /* 0x000eae000c1e1900 */
[----:B------:R-:W1:Y:S08]  /*0390*/  LDC.64 R8, c[0x0][0x390] ;  /* 0x0000e400ff087b82 */ /* 0x000e700000000a00 */
[----:B------:R-:W3:Y:S01]  /*03a0*/  LDC.64 R12, c[0x0][0x3b0] ;  /* 0x0000ec00ff0c7b82 */ /* 0x000ee20000000a00 */
[----:B0-----:R-:W-:-:S06]  /*03b0*/  IMAD.WIDE R10, R15, 0x4, R10 ;  /* 0x000000040f0a7825 */ /* 0x001fcc00078e020a */
[----:B------:R-:W4:Y:S01]  /*03c0*/  LDG.E R11, desc[UR10][R10.64] ;  /* 0x0000000a0a0b7981 */ /* 0x000f22000c1e1900 */
[----:B-1----:R-:W-:-:S06]  /*03d0*/  IMAD.WIDE R8, R15, 0x4, R8 ;  /* 0x000000040f087825 */ /* 0x002fcc00078e0208 */
[----:B------:R-:W2:Y:S01]  /*03e0*/  LDG.E R9, desc[UR10][R8.64] ;  /* 0x0000000a08097981 */ /* 0x000ea2000c1e1900 */
[----:B----4-:R-:W-:-:S05]  /*03f0*/  IADD3 R17, PT, PT, R2, R11, RZ ;  /* 0x0000000b02117210 */ /* 0x010fca0007ffe0ff */
[----:B---3--:R-:W-:-:S04]  /*0400*/  IMAD.WIDE R12, R17, 0x4, R12 ;  /* 0x00000004110c7825 */ /* 0x008fc800078e020c */
[----:B--2---:R-:W-:-:S05]  /*0410*/  IMAD.IADD R19, R14, 0x1, R9 ;  /* 0x000000010e137824 */ /* 0x004fca00078e0209 */
[----:B------:R0:W-:Y:S04]  /*0420*/  REDG.E.MIN.S32.STRONG.GPU desc[UR10][R12.64], R19 ;  /* 0x000000130c00798e */ /* 0x0001e8000c92e30a */
[----:B------:R-:W2:Y:S01]  /*0430*/  LDG.E R14, desc[UR10][R4.64+0x4] ;  /* 0x0000040a040e7981 */ /* 0x000ea2000c1e1900 */
[----:B------:R-:W-:-:S04]  /*0440*/  IADD3 R15, PT, PT, R15, 0x1, RZ ;  /* 0x000000010f0f7810 */ /* 0x000fc80007ffe0ff */
[----:B--2---:R-:W-:-:S13]  /*0450*/  ISETP.GE.AND P0, PT, R15, R14, PT ;  /* 0x0000000e0f00720c */ /* 0x004fda0003f06270 */
[----:B0-----:R-:W-:Y:S05]  /*0460*/  @!P0 BRA `(.L_x_21) ;  /* 0xfffffffc00c08947 */ /* 0x001fea000383ffff */
.L_x_20:
[----:B------:R-:W-:Y:S05]  /*0470*/  BSYNC.RECONVERGENT B1 ;  /* 0x0000000000017941 */ /* 0x000fea0003800200 */
.L_x_19:
[----:B------:R-:W0:Y:S02]  /*0480*/  LDC.64 R4, c[0x0][0x398] ;  /* 0x0000e600ff047b82 */ /* 0x000e240000000a00 */
[----:B0-----:R-:W2:Y:S01]  /*0490*/  LDG.E R4, desc[UR10][R4.64] ;  /* 0x0000000a04047981 */ /* 0x001ea2000c1e1900 */
[----:B------:R-:W-:-:S05]  /*04a0*/  VIADD R3, R3, UR5 ;  /* 0x0000000503037c36 */ /* 0x000fca0008000000 */
[----:B--2---:R-:W-:-:S13]  /*04b0*/  ISETP.GE.AND P0, PT, R3, R4, PT ;  /* 0x000000040300720c */ /* 0x004fda0003f06270 */
[----:B------:R-:W-:Y:S05]  /*04c0*/  @!P0 BRA `(.L_x_22) ;  /* 0xfffffffc00608947 */ /* 0x000fea000383ffff */
.L_x_18:
[----:B------:R-:W-:Y:S05]  /*04d0*/  BSYNC.RECONVERGENT B0 ;  /* 0x0000000000007941 */ /* 0x000fea0003800200 */
.L_x_17:
[----:B------:R-:W0:Y:S08]  /*04e0*/  LDC.64 R4, c[0x0][0x398] ;  /* 0x0000e600ff047b82 */ /* 0x000e300000000a00 */
[----:B------:R-:W-:Y:S06]  /*04f0*/  BAR.SYNC.DEFER_BLOCKING 0x0 ;  /* 0x0000000000007b1d */ /* 0x000fec0000010000 */
[----:B0-----:R-:W2:Y:S01]  /*0500*/  LDG.E R3, desc[UR10][R4.64] ;  /* 0x0000000a04037981 */ /* 0x001ea2000c1e1900 */
[----:B------:R-:W-:Y:S01]  /*0510*/  BSSY.RECONVERGENT B0, `(.L_x_23) ;  /* 0x000001d000007945 */ /* 0x000fe20003800200 */
[----:B--2---:R-:W-:-:S13]  /*0520*/  ISETP.GE.AND P0, PT, R0, R3, PT ;  /* 0x000000030000720c */ /* 0x004fda0003f06270 */
[----:B------:R-:W-:Y:S05]  /*0530*/  @P0 BRA `(.L_x_24) ;  /* 0x0000000000680947 */ /* 0x000fea0003800000 */
[----:B------:R-:W0:Y:S01]  /*0540*/  LDC.64 R8, c[0x0][0x3b0] ;  /* 0x0000ec00ff087b82 */ /* 0x000e220000000a00 */
[----:B------:R-:W-:-:S07]  /*0550*/  MOV R16, R0 ;  /* 0x0000000000107202 */ /* 0x000fce0000000f00 */
[----:B------:R-:W1:Y:S08]  /*0560*/  LDC.64 R6, c[0x0][0x3a0] ;  /* 0x0000e800ff067b82 */ /* 0x000e700000000a00 */
[----:B------:R-:W2:Y:S02]  /*0570*/  LDC.64 R4, c[0x0][0x3a8] ;  /* 0x0000ea00ff047b82 */ /* 0x000ea40000000a00 */
.L_x_27:
[----:B--2---:R-:W-:-:S04]  /*0580*/  IMAD.IADD R17, R2, 0x1, R16 ;  /* 0x0000000102117824 */ /* 0x004fc800078e0210 */
[----:B0-----:R-:W-:-:S04]  /*0590*/  IMAD.WIDE R10, R17, 0x4, R8 ;  /* 0x00000004110a7825 */ /* 0x001fc800078e0208 */
[----:B--2---:R-:W-:Y:S01]  /*05a0*/  IMAD.WIDE R12, R17, 0x4, R4 ;  /* 0x00000004110c7825 */ /* 0x004fe200078e0204 */
[----:B------:R-:W2:Y:S04]  /*05b0*/  LDG.E R19, desc[UR10][R10.64] ;  /* 0x0000000a0a137981 */ /* 0x000ea8000c1e1900 */
[----:B------:R-:W2:Y:S01]  /*05c0*/  LDG.E R14, desc[UR10][R12.64] ;  /* 0x0000000a0c0e7981 */ /* 0x000ea2000c1e1900 */
[----:B------:R-:W-:Y:S01]  /*05d0*/  BSSY.RECONVERGENT B1, `(.L_x_25) ;  /* 0x000000e000017945 */ /* 0x000fe20003800200 */
[----:B------:R-:W-:Y:S02]  /*05e0*/  IADD3 R16, PT, PT, R16, UR5, RZ ;  /* 0x0000000510107c10 */ /* 0x000fe4000fffe0ff */
[----:B--2---:R-:W-:-:S13]  /*05f0*/  ISETP.GE.AND P0, PT, R19, R14, PT ;  /* 0x0000000e1300720c */ /* 0x004fda0003f06270 */
[----:B------:R-:W-:Y:S05]  /*0600*/  @P0 BRA `(.L_x_26) ;  /* 0x0000000000280947 */ /* 0x000fea0003800000 */
[----:B------:R-:W0:Y:S01]  /*0610*/  LDC.64 R14, c[0x0][0x398] ;  /* 0x0000e600ff0e7b82 */ /* 0x000e220000000a00 */
[----:B-1----:R-:W-:Y:S01]  /*0620*/  IMAD.WIDE R10, R17, 0x4, R6 ;  /* 0x00000004110a7825 */ /* 0x002fe200078e0206 */
[----:B------:R2:W-:Y:S04]  /*0630*/  STG.E desc[UR10][R12.64], R19 ;  /* 0x000000130c007986 */ /* 0x0005e8000c10190a */
[----:B------:R2:W-:Y:S04]  /*0640*/  STG.E desc[UR10][R10.64], RZ ;  /* 0x000000ff0a007986 */ /* 0x0005e8000c10190a */
[----:B0-----:R2:W5:Y:S01]  /*0650*/  LDG.E R3, desc[UR10][R14.64] ;  /* 0x0000000a0e037981 */ /* 0x001562000c1e1900 */
[----:B------:R-:W0:Y:S01]  /*0660*/  S2UR UR9, SR_CgaCtaId ;  /* 0x00000000000979c3 */ /* 0x000e220000008800 */
[----:B------:R-:W-:Y:S01]  /*0670*/  UMOV UR8, 0x400 ;  /* 0x0000040000087882 */ /* 0x000fe20000000000 */
[----:B------:R-:W-:Y:S01]  /*0680*/  IMAD.MOV.U32 R17, RZ, RZ, 0x1 ;  /* 0x00000001ff117424 */ /* 0x000fe200078e00ff */
[----:B0-----:R-:W-:-:S09]  /*0690*/  ULEA UR8, UR9, UR8, 0x18 ;  /* 0x0000000809087291 */ /* 0x001fd2000f8ec0ff */
[----:B------:R2:W-:Y:S03]  /*06a0*/  STS [UR8], R17 ;  /* 0x00000011ff007988 */ /* 0x0005e60008000808 */
.L_x_26:
[----:B------:R-:W-:Y:S05]  /*06b0*/  BSYNC.RECONVERGENT B1 ;  /* 0x0000000000017941 */ /* 0x000fea0003800200 */
.L_x_25:
[----:B-----5:R-:W-:-:S13]  /*06c0*/  ISETP.GE.AND P0, PT, R16, R3, PT ;  /* 0x000000031000720c */ /* 0x020fda0003f06270 */
[----:B------:R-:W-:Y:S05]  /*06d0*/  @!P0 BRA `(.L_x_27) ;  /* 0xfffffffc00a88947 */ /* 0x000fea000383ffff */
.L_x_24:
[----:B------:R-:W-:Y:S05]  /*06e0*/  BSYNC.RECONVERGENT B0 ;  /* 0x0000000000007941 */ /* 0x000fea0003800200 */
.L_x_23:
[----:B------:R-:W0:Y:S08]  /*06f0*/  LDC.64 R4, c[0x0][0x398] ;  /* 0x0000e600ff047b82 */ /* 0x000e300000000a00 */
[----:B------:R-:W-:Y:S06]  /*0700*/  BAR.SYNC.DEFER_BLOCKING 0x0 ;  /* 0x0000000000007b1d */ /* 0x000fec0000010000 */
[----:B0-----:R-:W3:Y:S02]  /*0710*/  LDG.E R5, desc[UR10][R4.64] ;  /* 0x0000000a04057981 */ /* 0x001ee4000c1e1900 */
[----:B------:R-:W0:Y:S01]  /*0720*/  S2UR UR9, SR_CgaCtaId ;  /* 0x00000000000979c3 */ /* 0x000e220000008800 */
[----:B------:R-:W-:Y:S01]  /*0730*/  UMOV UR8, 0x400 ;  /* 0x0000040000087882 */ /* 0x000fe20000000000 */
[----:B------:R-:W-:-:S02]  /*0740*/  UIADD3 UR4, UPT, UPT, UR4, 0x1, URZ ;  /* 0x0000000104047890 */ /* 0x000fc4000fffe0ff */
[----:B0-----:R-:W-:-:S09]  /*0750*/  ULEA UR8, UR9, UR8, 0x18 ;  /* 0x0000000809087291 */ /* 0x001fd2000f8ec0ff */
[----:B------:R-:W0:Y:S02]  /*0760*/  LDS R3, [UR8] ;  /* 0x00000008ff037984 */ /* 0x000e240008000800 */
[----:B0-----:R-:W-:Y:S02]  /*0770*/  ISETP.NE.AND P1, PT, R3, RZ, PT ;  /* 0x000000ff0300720c */ /* 0x001fe40003f25270 */
[----:B---3--:R-:W-:-:S13]  /*0780*/  ISETP.LE.AND P0, PT, R5, UR4, PT ;  /* 0x0000000405007c0c */ /* 0x008fda000bf03270 */
[----:B------:R-:W-:Y:S05]  /*0790*/  @!P0 BRA P1, `(.L_x_28) ;  /* 0xfffffff8008c8947 */ /* 0x000fea000083ffff */
.L_x_16:
[----:B------:R-:W-:-:S06]  /*07a0*/  UIADD3 UR7, UPT, UPT, UR6, UR7, URZ ;  /* 0x0000000706077290 */ /* 0x000fcc000fffe0ff */
[----:B------:R-:W-:-:S13]  /*07b0*/  ISETP.LE.AND P0, PT, R5, UR7, PT ;  /* 0x0000000705007c0c */ /* 0x000fda000bf03270 */
[----:B------:R-:W-:Y:S05]  /*07c0*/  @!P0 BRA `(.L_x_29) ;  /* 0xfffffff800708947 */ /* 0x000fea000383ffff */
[----:B------:R-:W-:Y:S05]  /*07d0*/  EXIT ;  /* 0x000000000000794d */ /* 0x000fea0003800000 */
.L_x_30:
        /* <DEDUP_REMOVED lines=10> */
.L_x_32:


//--------------------- .nv.shared.reserved.0     --------------------------
	.section	.nv.shared.reserved.0,"aw",@nobits
	.weak		__nv_reservedSMEM_offset_0_alias
	.size		__nv_reservedSMEM_offset_0_alias, 0, 64
	.other		__nv_reservedSMEM_offset_0_alias,@"STO_CUDA_RESERVED_SHARED STV_DEFAULT"
__nv_reservedSMEM_offset_0_alias:
	.zero		0
	.zero		64


//--------------------- .nv.shared._Z8dijkstraPiS_S_S_S_S_S_ --------------------------
	.section	.nv.shared._Z8dijkstraPiS_S_S_S_S_S_,"aw",@nobits
	.sectionflags	@""
	.align	4
.nv.shared._Z8dijkstraPiS_S_S_S_S_S_:
	.zero		1028


//--------------------- .nv.constant0._Z6dividePiS_S_S_S_S_S_S_S_S_ --------------------------
	.section	.nv.constant0._Z6dividePiS_S_S_S_S_S_S_S_S_,"a",@progbits
	.sectionflags	@""
	.align	4
.nv.constant0._Z6dividePiS_S_S_S_S_S_S_S_S_:
	.zero		976


//--------------------- .nv.constant0._Z8dijkstraPiS_S_S_S_S_S_ --------------------------
	.section	.nv.constant0._Z8dijkstraPiS_S_S_S_S_S_,"a",@progbits
	.sectionflags	@""
	.align	4
.nv.constant0._Z8dijkstraPiS_S_S_S_S_S_:
	.zero		952


//--------------------- SYMBOLS --------------------------

	.type		.nv.reservedSmem.offset0,@object
	.size		.nv.reservedSmem.offset0,0x4
	.type		.nv.reservedSmem.cap,@object
	.size		.nv.reservedSmem.cap,0x4
